	.target	sm_90a

	.elftype	@"ET_EXEC"


//--------------------- .note.nv.tkinfo           --------------------------
	.section	.note.nv.tkinfo,"",@"SHT_NOTE"
	.sectionflags	@"SHF_NOTE_NV_TKINFO"
	.tkinfo
        /*0018*/ 	.word	0x00000002
        /*0030*/ 	.string	""
        /*0030*/ 	.string	"ptxas"
        /*0030*/ 	.string	"Cuda compilation tools, release 13.0, V13.0.88"
        /*0030*/ 	.string	"Build cuda_13.0.r13.0/compiler.36424714_0"
        /*0030*/ 	.string	"-arch sm_90a -m 64 "



//--------------------- .note.nv.cuinfo           --------------------------
	.section	.note.nv.cuinfo,"",@"SHT_NOTE"
	.sectionflags	@"SHF_NOTE_NV_CUINFO"
        /*0018*/ 	.short	0x0002
        /*001a*/ 	.short	0x005a
        /*001c*/ 	.short	0x0082
	.zero		2


//--------------------- .nv.info                  --------------------------
	.section	.nv.info,"",@"SHT_CUDA_INFO"
	.align	4


	//----- nvinfo : EIATTR_REGCOUNT
	.align		4
        /*0000*/ 	.byte	0x04, 0x2f
        /*0002*/ 	.short	(.L_15 - .L_14)
	.align		4
.L_14:
        /*0004*/ 	.word	index@(_ZN7cutlass13device_kernelINS_4gemm6kernel13GemmUniversalIN4cute5tupleIJiiiiEEENS1_10collective13CollectiveMmaINS1_34MainloopSm90TmaGmmaWarpSpecializedILi3ENS5_IJNS4_1CILi1EEESB_SB_EEENS1_35KernelTmaWarpSpecializedCooperativeEEENS5_IJNSA_ILi256EEESF_NSA_ILi64EEEEEEfNS5_IJlSB_lEEEfSI_NS4_8TiledMMAINS4_8MMA_AtomIJNS4_4SM904GMMA30MMA_64x256x8_F32TF32TF32_SS_TNILNSM_7ScaleInE1ELSO_1EEEEEENS4_6LayoutINS5_IJNSA_ILi2EEESB_SB_EEENS5_IJSB_NSA_ILi0EEESU_EEEEENS5_IJNS4_10UnderscoreESX_SX_EEEEENS4_13SM90_TMA_LOADENS4_14ComposedLayoutINS4_7SwizzleILi3ELi4ELi3EEENS4_18smem_ptr_flag_bitsILi32EEENSR_INS5_IJNSA_ILi8EEENSA_ILi32EEEEEENS5_IJS17_SB_EEEEEEEvNS4_8identityES10_S1B_vS1C_EENS_8epilogue10collective6detail29Sm90TmaWarpSpecializedAdapterINS1F_15DefaultEpilogueIfSI_SI_NS1E_6thread17LinearCombinationIfLi1EffLNS1J_9ScaleType4KindE0ELNS_15FloatRoundStyleE2EfEENS1_15EpilogueDefaultEEEEEvvEEEEvNT_6ParamsE)
        /*0008*/ 	.word	0x000000a8


	//----- nvinfo : EIATTR_FRAME_SIZE
	.align		4
.L_15:
        /*000c*/ 	.byte	0x04, 0x11
        /*000e*/ 	.short	(.L_17 - .L_16)
	.align		4
.L_16:
        /*0010*/ 	.word	index@(_ZN7cutlass13device_kernelINS_4gemm6kernel13GemmUniversalIN4cute5tupleIJiiiiEEENS1_10collective13CollectiveMmaINS1_34MainloopSm90TmaGmmaWarpSpecializedILi3ENS5_IJNS4_1CILi1EEESB_SB_EEENS1_35KernelTmaWarpSpecializedCooperativeEEENS5_IJNSA_ILi256EEESF_NSA_ILi64EEEEEEfNS5_IJlSB_lEEEfSI_NS4_8TiledMMAINS4_8MMA_AtomIJNS4_4SM904GMMA30MMA_64x256x8_F32TF32TF32_SS_TNILNSM_7ScaleInE1ELSO_1EEEEEENS4_6LayoutINS5_IJNSA_ILi2EEESB_SB_EEENS5_IJSB_NSA_ILi0EEESU_EEEEENS5_IJNS4_10UnderscoreESX_SX_EEEEENS4_13SM90_TMA_LOADENS4_14ComposedLayoutINS4_7SwizzleILi3ELi4ELi3EEENS4_18smem_ptr_flag_bitsILi32EEENSR_INS5_IJNSA_ILi8EEENSA_ILi32EEEEEENS5_IJS17_SB_EEEEEEEvNS4_8identityES10_S1B_vS1C_EENS_8epilogue10collective6detail29Sm90TmaWarpSpecializedAdapterINS1F_15DefaultEpilogueIfSI_SI_NS1E_6thread17LinearCombinationIfLi1EffLNS1J_9ScaleType4KindE0ELNS_15FloatRoundStyleE2EfEENS1_15EpilogueDefaultEEEEEvvEEEEvNT_6ParamsE)
        /*0014*/ 	.word	0x00000cf0


	//----- nvinfo : EIATTR_MIN_STACK_SIZE
	.align		4
.L_17:
        /*0018*/ 	.byte	0x04, 0x12
        /*001a*/ 	.short	(.L_19 - .L_18)
	.align		4
.L_18:
        /*001c*/ 	.word	index@(_ZN7cutlass13device_kernelINS_4gemm6kernel13GemmUniversalIN4cute5tupleIJiiiiEEENS1_10collective13CollectiveMmaINS1_34MainloopSm90TmaGmmaWarpSpecializedILi3ENS5_IJNS4_1CILi1EEESB_SB_EEENS1_35KernelTmaWarpSpecializedCooperativeEEENS5_IJNSA_ILi256EEESF_NSA_ILi64EEEEEEfNS5_IJlSB_lEEEfSI_NS4_8TiledMMAINS4_8MMA_AtomIJNS4_4SM904GMMA30MMA_64x256x8_F32TF32TF32_SS_TNILNSM_7ScaleInE1ELSO_1EEEEEENS4_6LayoutINS5_IJNSA_ILi2EEESB_SB_EEENS5_IJSB_NSA_ILi0EEESU_EEEEENS5_IJNS4_10UnderscoreESX_SX_EEEEENS4_13SM90_TMA_LOADENS4_14ComposedLayoutINS4_7SwizzleILi3ELi4ELi3EEENS4_18smem_ptr_flag_bitsILi32EEENSR_INS5_IJNSA_ILi8EEENSA_ILi32EEEEEENS5_IJS17_SB_EEEEEEEvNS4_8identityES10_S1B_vS1C_EENS_8epilogue10collective6detail29Sm90TmaWarpSpecializedAdapterINS1F_15DefaultEpilogueIfSI_SI_NS1E_6thread17LinearCombinationIfLi1EffLNS1J_9ScaleType4KindE0ELNS_15FloatRoundStyleE2EfEENS1_15EpilogueDefaultEEEEEvvEEEEvNT_6ParamsE)
        /*0020*/ 	.word	0x00000cf0
.L_19:


//--------------------- .nv.compat                --------------------------
	.section	.nv.compat,"",@"SHT_CUDA_COMPAT_INFO"
	.align	4
        /*0000*/ 	.byte	0x02, 0x09, 0x01, 0x00, 0x02, 0x02, 0x04, 0x00, 0x02, 0x05, 0x05, 0x00, 0x03, 0x07, 0x01, 0x01
        /*0010*/ 	.byte	0x02, 0x03, 0x01, 0x00, 0x02, 0x06, 0x01, 0x00, 0x04, 0x0b, 0x08, 0x00, 0x00, 0x00, 0x00, 0x00
        /*0020*/ 	.byte	0x00, 0x00, 0x00, 0x00


//--------------------- .nv.info._ZN7cutlass13device_kernelINS_4gemm6kernel13GemmUniversalIN4cute5tupleIJiiiiEEENS1_10collective13CollectiveMmaINS1_34MainloopSm90TmaGmmaWarpSpecializedILi3ENS5_IJNS4_1CILi1EEESB_SB_EEENS1_35KernelTmaWarpSpecializedCooperativeEEENS5_IJNSA_ILi256EEESF_NSA_ILi64EEEEEEfNS5_IJlSB_lEEEfSI_NS4_8TiledMMAINS4_8MMA_AtomIJNS4_4SM904GMMA30MMA_64x256x8_F32TF32TF32_SS_TNILNSM_7ScaleInE1ELSO_1EEEEEENS4_6LayoutINS5_IJNSA_ILi2EEESB_SB_EEENS5_IJSB_NSA_ILi0EEESU_EEEEENS5_IJNS4_10UnderscoreESX_SX_EEEEENS4_13SM90_TMA_LOADENS4_14ComposedLayoutINS4_7SwizzleILi3ELi4ELi3EEENS4_18smem_ptr_flag_bitsILi32EEENSR_INS5_IJNSA_ILi8EEENSA_ILi32EEEEEENS5_IJS17_SB_EEEEEEEvNS4_8identityES10_S1B_vS1C_EENS_8epilogue10collective6detail29Sm90TmaWarpSpecializedAdapterINS1F_15DefaultEpilogueIfSI_SI_NS1E_6thread17LinearCombinationIfLi1EffLNS1J_9ScaleType4KindE0ELNS_15FloatRoundStyleE2EfEENS1_15EpilogueDefaultEEEEEvvEEEEvNT_6ParamsE --------------------------
	.section	.nv.info._ZN7cutlass13device_kernelINS_4gemm6kernel13GemmUniversalIN4cute5tupleIJiiiiEEENS1_10collective13CollectiveMmaINS1_34MainloopSm90TmaGmmaWarpSpecializedILi3ENS5_IJNS4_1CILi1EEESB_SB_EEENS1_35KernelTmaWarpSpecializedCooperativeEEENS5_IJNSA_ILi256EEESF_NSA_ILi64EEEEEEfNS5_IJlSB_lEEEfSI_NS4_8TiledMMAINS4_8MMA_AtomIJNS4_4SM904GMMA30MMA_64x256x8_F32TF32TF32_SS_TNILNSM_7ScaleInE1ELSO_1EEEEEENS4_6LayoutINS5_IJNSA_ILi2EEESB_SB_EEENS5_IJSB_NSA_ILi0EEESU_EEEEENS5_IJNS4_10UnderscoreESX_SX_EEEEENS4_13SM90_TMA_LOADENS4_14ComposedLayoutINS4_7SwizzleILi3ELi4ELi3EEENS4_18smem_ptr_flag_bitsILi32EEENSR_INS5_IJNSA_ILi8EEENSA_ILi32EEEEEENS5_IJS17_SB_EEEEEEEvNS4_8identityES10_S1B_vS1C_EENS_8epilogue10collective6detail29Sm90TmaWarpSpecializedAdapterINS1F_15DefaultEpilogueIfSI_SI_NS1E_6thread17LinearCombinationIfLi1EffLNS1J_9ScaleType4KindE0ELNS_15FloatRoundStyleE2EfEENS1_15EpilogueDefaultEEEEEvvEEEEvNT_6ParamsE,"",@"SHT_CUDA_INFO"
	.sectionflags	@""
	.align	4


	//----- nvinfo : EIATTR_CUDA_API_VERSION
	.align		4
        /*0000*/ 	.byte	0x04, 0x37
        /*0002*/ 	.short	(.L_21 - .L_20)
.L_20:
        /*0004*/ 	.word	0x00000082


	//----- nvinfo : EIATTR_KPARAM_INFO
	.align		4
.L_21:
        /*0008*/ 	.byte	0x04, 0x17
        /*000a*/ 	.short	(.L_23 - .L_22)
.L_22:
        /*000c*/ 	.word	0x00000000
        /*0010*/ 	.short	0x0000
        /*0012*/ 	.short	0x0070
        /*0014*/ 	.byte	0x00, 0xf0, 0x01, 0x10


	//----- nvinfo : EIATTR_SPARSE_MMA_MASK
	.align		4
.L_23:
        /*0018*/ 	.byte	0x03, 0x50
        /*001a*/ 	.short	0x0000


	//----- nvinfo : EIATTR_MAXREG_COUNT
	.align		4
        /*001c*/ 	.byte	0x03, 0x1b
        /*001e*/ 	.short	0x00a8


	//----- nvinfo : EIATTR_NUM_BARRIERS
	.align		4
        /*0020*/ 	.byte	0x02, 0x4c
        /*0022*/ 	.byte	0x01
	.zero		1


	//----- nvinfo : EIATTR_EXTERNS
	.align		4
        /*0024*/ 	.byte	0x04, 0x0f
        /*0026*/ 	.short	(.L_25 - .L_24)


	//   ....[0]....
	.align		4
.L_24:
        /*0028*/ 	.word	index@(__assertfail)


	//----- nvinfo : EIATTR_ANNOTATIONS
	.align		4
.L_25:
        /*002c*/ 	.byte	0x04, 0x55
        /*002e*/ 	.short	(.L_27 - .L_26)


	//   ....[0]....
.L_26:
        /*0030*/ 	.word	0x00000001
        /*0034*/ 	.byte	0x70, 0x06, 0x00, 0x00, 0x01, 0x00, 0x00, 0x00, 0x90, 0x06, 0x00, 0x00, 0x01, 0x00, 0x00, 0x00
        /* <DEDUP_REMOVED lines=1382> */
        /*56a4*/ 	.byte	0xb0, 0xfc, 0x01, 0x00, 0x01, 0x00, 0x00, 0x00, 0xd0, 0xfc, 0x01, 0x00


	//----- nvinfo : EIATTR_MERCURY_ISA_VERSION
	.align		4
.L_27:
        /*56b0*/ 	.byte	0x03, 0x5f
        /*56b2*/ 	.short	0x0101


	//----- nvinfo : EIATTR_INT_WARP_WIDE_INSTR_OFFSETS
	.align		4
        /*56b4*/ 	.byte	0x04, 0x31
        /*56b6*/ 	.short	(.L_29 - .L_28)


	//   ....[0]....
.L_28:
        /*56b8*/ 	.word	0x000004e0


	//   ....[1]....
        /*56bc*/ 	.word	0x000004f0


	//   ....[2]....
        /*56c0*/ 	.word	0x00000580


	//----- nvinfo : EIATTR_COOP_GROUP_MASK_REGIDS
	.align		4
.L_29:
        /*56c4*/ 	.byte	0x04, 0x29
        /*56c6*/ 	.short	(.L_31 - .L_30)


	//   ....[0]....
.L_30:
        /*56c8*/ 	.word	0xffffffff


	//   ....[1]....
        /*56cc*/ 	.word	0xffffffff


	//   ....[2]....
        /*56d0*/ 	.word	0xffffffff


	//   ....[3]....
        /*56d4*/ 	.word	0xffffffff


	//   ....[4]....
        /*56d8*/ 	.word	0xffffffff


	//----- nvinfo : EIATTR_COOP_GROUP_INSTR_OFFSETS
	.align		4
.L_31:
        /*56dc*/ 	.byte	0x04, 0x28
        /*56de*/ 	.short	(.L_33 - .L_32)


	//   ....[0]....
.L_32:
        /*56e0*/ 	.word	0x00000070


	//   ....[1]....
        /*56e4*/ 	.word	0x00000080


	//   ....[2]....
        /*56e8*/ 	.word	0x000001a0


	//   ....[3]....
        /*56ec*/ 	.word	0x00000390


	//   ....[4]....
        /*56f0*/ 	.word	0x00001150


	//----- nvinfo : EIATTR_REG_RECONFIG
	.align		4
.L_33:
        /*56f4*/ 	.byte	0x01, 0x54
	.zero		2


	//----- nvinfo : EIATTR_SYSCALL_OFFSETS
	.align		4
        /*56f8*/ 	.byte	0x04, 0x46
        /*56fa*/ 	.short	(.L_35 - .L_34)


	//   ....[0]....
.L_34:
        /*56fc*/ 	.word	0x00001300


	//----- nvinfo : EIATTR_MBARRIER_INSTR_OFFSETS
	.align		4
.L_35:
        /*5700*/ 	.byte	0x04, 0x39
        /*5702*/ 	.short	(.L_37 - .L_36)


	//   ....[0]....
.L_36:
        /*5704*/ 	.word	0x00000320
        /*5708*/ 	.word	0x000000ff
        /*570c*/ 	.word	0x00000000
        /*5710*/ 	.short	0x0100
        /*5712*/ 	.byte	0x08
	.zero		1


	//   ....[1]....
        /*5714*/ 	.word	0x00000330
        /*5718*/ 	.word	0x000000ff
        /*571c*/ 	.word	0x00000018
        /*5720*/ 	.short	0x0100
        /*5722*/ 	.byte	0x08
	.zero		1


	//   ....[2]....
        /*5724*/ 	.word	0x00000340
        /*5728*/ 	.word	0x000000ff
        /*572c*/ 	.word	0x00000008
        /*5730*/ 	.short	0x0100
        /*5732*/ 	.byte	0x08
	.zero		1


	//   ....[3]....
        /*5734*/ 	.word	0x00000350
        /*5738*/ 	.word	0x000000ff
        /*573c*/ 	.word	0x00000020
        /*5740*/ 	.short	0x0100
        /*5742*/ 	.byte	0x08
	.zero		1


	//   ....[4]....
        /*5744*/ 	.word	0x00000360
        /*5748*/ 	.word	0x000000ff
        /*574c*/ 	.word	0x00000010
        /*5750*/ 	.short	0x0100
        /*5752*/ 	.byte	0x08
	.zero		1


	//   ....[5]....
        /*5754*/ 	.word	0x00000370
        /*5758*/ 	.word	0x000000ff
        /*575c*/ 	.word	0x00000028
        /*5760*/ 	.short	0x0100
        /*5762*/ 	.byte	0x08
	.zero		1


	//   ....[6]....
        /*5764*/ 	.word	0x00000600
        /*5768*/ 	.word	0x000000ff
        /*576c*/ 	.word	0x00000040
        /*5770*/ 	.short	0x0100
        /*5772*/ 	.byte	0x10
	.zero		1


	//   ....[7]....
        /*5774*/ 	.word	0x000006a0
        /*5778*/ 	.word	0x000000ff
        /*577c*/ 	.word	0x00000048
        /*5780*/ 	.short	0x0100
        /*5782*/ 	.byte	0x10
	.zero		1


	//   ....[8]....
        /*5784*/ 	.word	0x000013a0
        /*5788*/ 	.word	0x00000003
        /*578c*/ 	.word	0x00000000
        /*5790*/ 	.short	0x010a
        /*5792*/ 	.byte	0x3f
	.zero		1


	//   ....[9]....
        /*5794*/ 	.word	0x000013e0
        /*5798*/ 	.word	0x00000003
        /*579c*/ 	.word	0x00000000
        /*57a0*/ 	.short	0x010a
        /*57a2*/ 	.byte	0x3f
	.zero		1


	//   ....[10]....
        /*57a4*/ 	.word	0x000089c0
        /*57a8*/ 	.word	0x000000ff
        /*57ac*/ 	.word	0x00000000
        /*57b0*/ 	.short	0x010a
        /*57b2*/ 	.byte	0x0a
	.zero		1


	//   ....[11]....
        /*57b4*/ 	.word	0x00008a00
        /*57b8*/ 	.word	0x000000ff
        /*57bc*/ 	.word	0x00000000
        /*57c0*/ 	.short	0x010a
        /*57c2*/ 	.byte	0x0a
	.zero		1


	//   ....[12]....
        /*57c4*/ 	.word	0x00010aa0
        /*57c8*/ 	.word	0x000000ff
        /*57cc*/ 	.word	0x00000000
        /*57d0*/ 	.short	0x0101
        /*57d2*/ 	.byte	0x08
	.zero		1


	//   ....[13]....
        /*57d4*/ 	.word	0x00010cb0
        /*57d8*/ 	.word	0x000000ff
        /*57dc*/ 	.word	0x00000000
        /*57e0*/ 	.short	0x0101
        /*57e2*/ 	.byte	0x06
	.zero		1


	//   ....[14]....
        /*57e4*/ 	.word	0x0001f7d0
        /*57e8*/ 	.word	0x0000000e
        /*57ec*/ 	.word	0x00000018
        /*57f0*/ 	.short	0x010a
        /*57f2*/ 	.byte	0x3f
	.zero		1


	//   ....[15]....
        /*57f4*/ 	.word	0x0001fbd0
        /*57f8*/ 	.word	0x00000002
        /*57fc*/ 	.word	0x00000048
        /*5800*/ 	.short	0x0101
        /*5802*/ 	.byte	0x3f
	.zero		1


	//   ....[16]....
        /*5804*/ 	.word	0x000203d0
        /*5808*/ 	.word	0x00000004
        /*580c*/ 	.word	0x00000000
        /*5810*/ 	.short	0x010a
        /*5812*/ 	.byte	0x3f
	.zero		1


	//   ....[17]....
        /*5814*/ 	.word	0x00020460
        /*5818*/ 	.word	0x00000003
        /*581c*/ 	.word	0x00000000
        /*5820*/ 	.short	0x010a
        /*5822*/ 	.byte	0x3f
	.zero		1


	//   ....[18]....
        /*5824*/ 	.word	0x000204f0
        /*5828*/ 	.word	0x00000003
        /*582c*/ 	.word	0x00000000
        /*5830*/ 	.short	0x010a
        /*5832*/ 	.byte	0x3f
	.zero		1


	//   ....[19]....
        /*5834*/ 	.word	0x00020550
        /*5838*/ 	.word	0x00000003
        /*583c*/ 	.word	0x00000000
        /*5840*/ 	.short	0x010a
        /*5842*/ 	.byte	0x3f
	.zero		1


	//   ....[20]....
        /*5844*/ 	.word	0x000205b0
        /*5848*/ 	.word	0x00000004
        /*584c*/ 	.word	0x00000000
        /*5850*/ 	.short	0x010a
        /*5852*/ 	.byte	0x3f
	.zero		1


	//   ....[21]....
        /*5854*/ 	.word	0x00020680
        /*5858*/ 	.word	0x0000000e
        /*585c*/ 	.word	0x00000018
        /*5860*/ 	.short	0x010a
        /*5862*/ 	.byte	0x3f
	.zero		1


	//   ....[22]....
        /*5864*/ 	.word	0x00020750
        /*5868*/ 	.word	0x00000004
        /*586c*/ 	.word	0x00000000
        /*5870*/ 	.short	0x010a
        /*5872*/ 	.byte	0x3f
	.zero		1


	//   ....[23]....
        /*5874*/ 	.word	0x000207a0
        /*5878*/ 	.word	0x00000003
        /*587c*/ 	.word	0x00000000
        /*5880*/ 	.short	0x010a
        /*5882*/ 	.byte	0x3f
	.zero		1


	//----- nvinfo : EIATTR_NUM_MBARRIERS
	.align		4
.L_37:
        /*5884*/ 	.byte	0x03, 0x38
        /*5886*/ 	.short	0x0008


	//----- nvinfo : EIATTR_EXIT_INSTR_OFFSETS
	.align		4
        /*5888*/ 	.byte	0x04, 0x1c
        /*588a*/ 	.short	(.L_39 - .L_38)


	//   ....[0]....
.L_38:
        /*588c*/ 	.word	0x00000700


	//   ....[1]....
        /*5890*/ 	.word	0x00001070


	//   ....[2]....
        /*5894*/ 	.word	0x0001ed50


	//   ....[3]....
        /*5898*/ 	.word	0x0001f460


	//   ....[4]....
        /*589c*/ 	.word	0x00020540


	//----- nvinfo : EIATTR_MAX_THREADS
	.align		4
.L_39:
        /*58a0*/ 	.byte	0x04, 0x05
        /*58a2*/ 	.short	(.L_41 - .L_40)
.L_40:
        /*58a4*/ 	.word	0x00000180
        /*58a8*/ 	.word	0x00000001
        /*58ac*/ 	.word	0x00000001


	//----- nvinfo : EIATTR_CRS_STACK_SIZE
	.align		4
.L_41:
        /*58b0*/ 	.byte	0x04, 0x1e
        /*58b2*/ 	.short	(.L_43 - .L_42)
.L_42:
        /*58b4*/ 	.word	0x00000000


	//----- nvinfo : EIATTR_CBANK_PARAM_SIZE
	.align		4
.L_43:
        /*58b8*/ 	.byte	0x03, 0x19
        /*58ba*/ 	.short	0x0470


	//----- nvinfo : EIATTR_PARAM_CBANK
	.align		4
        /*58bc*/ 	.byte	0x04, 0x0a
        /*58be*/ 	.short	(.L_45 - .L_44)
	.align		4
.L_44:
        /*58c0*/ 	.word	index@(.nv.constant0._ZN7cutlass13device_kernelINS_4gemm6kernel13GemmUniversalIN4cute5tupleIJiiiiEEENS1_10collective13CollectiveMmaINS1_34MainloopSm90TmaGmmaWarpSpecializedILi3ENS5_IJNS4_1CILi1EEESB_SB_EEENS1_35KernelTmaWarpSpecializedCooperativeEEENS5_IJNSA_ILi256EEESF_NSA_ILi64EEEEEEfNS5_IJlSB_lEEEfSI_NS4_8TiledMMAINS4_8MMA_AtomIJNS4_4SM904GMMA30MMA_64x256x8_F32TF32TF32_SS_TNILNSM_7ScaleInE1ELSO_1EEEEEENS4_6LayoutINS5_IJNSA_ILi2EEESB_SB_EEENS5_IJSB_NSA_ILi0EEESU_EEEEENS5_IJNS4_10UnderscoreESX_SX_EEEEENS4_13SM90_TMA_LOADENS4_14ComposedLayoutINS4_7SwizzleILi3ELi4ELi3EEENS4_18smem_ptr_flag_bitsILi32EEENSR_INS5_IJNSA_ILi8EEENSA_ILi32EEEEEENS5_IJS17_SB_EEEEEEEvNS4_8identityES10_S1B_vS1C_EENS_8epilogue10collective6detail29Sm90TmaWarpSpecializedAdapterINS1F_15DefaultEpilogueIfSI_SI_NS1E_6thread17LinearCombinationIfLi1EffLNS1J_9ScaleType4KindE0ELNS_15FloatRoundStyleE2EfEENS1_15EpilogueDefaultEEEEEvvEEEEvNT_6ParamsE)
        /*58c4*/ 	.short	0x0210
        /*58c6*/ 	.short	0x0470


	//----- nvinfo : EIATTR_SW_WAR
	.align		4
.L_45:
        /*58c8*/ 	.byte	0x04, 0x36
        /*58ca*/ 	.short	(.L_47 - .L_46)
.L_46:
        /*58cc*/ 	.word	0x00000008
.L_47:


//--------------------- .nv.callgraph             --------------------------
	.section	.nv.callgraph,"",@"SHT_CUDA_CALLGRAPH"
	.align	4
	.sectionentsize	8
	.align		4
        /*0000*/ 	.word	0x00000000
	.align		4
        /*0004*/ 	.word	0xffffffff
	.align		4
        /*0008*/ 	.word	index@(_ZN7cutlass13device_kernelINS_4gemm6kernel13GemmUniversalIN4cute5tupleIJiiiiEEENS1_10collective13CollectiveMmaINS1_34MainloopSm90TmaGmmaWarpSpecializedILi3ENS5_IJNS4_1CILi1EEESB_SB_EEENS1_35KernelTmaWarpSpecializedCooperativeEEENS5_IJNSA_ILi256EEESF_NSA_ILi64EEEEEEfNS5_IJlSB_lEEEfSI_NS4_8TiledMMAINS4_8MMA_AtomIJNS4_4SM904GMMA30MMA_64x256x8_F32TF32TF32_SS_TNILNSM_7ScaleInE1ELSO_1EEEEEENS4_6LayoutINS5_IJNSA_ILi2EEESB_SB_EEENS5_IJSB_NSA_ILi0EEESU_EEEEENS5_IJNS4_10UnderscoreESX_SX_EEEEENS4_13SM90_TMA_LOADENS4_14ComposedLayoutINS4_7SwizzleILi3ELi4ELi3EEENS4_18smem_ptr_flag_bitsILi32EEENSR_INS5_IJNSA_ILi8EEENSA_ILi32EEEEEENS5_IJS17_SB_EEEEEEEvNS4_8identityES10_S1B_vS1C_EENS_8epilogue10collective6detail29Sm90TmaWarpSpecializedAdapterINS1F_15DefaultEpilogueIfSI_SI_NS1E_6thread17LinearCombinationIfLi1EffLNS1J_9ScaleType4KindE0ELNS_15FloatRoundStyleE2EfEENS1_15EpilogueDefaultEEEEEvvEEEEvNT_6ParamsE)
	.align		4
        /*000c*/ 	.word	index@(__assertfail)
	.align		4
        /*0010*/ 	.word	0x00000000
	.align		4
        /*0014*/ 	.word	0xfffffffe
	.align		4
        /*0018*/ 	.word	0x00000000
	.align		4
        /*001c*/ 	.word	0xfffffffd
	.align		4
        /*0020*/ 	.word	0x00000000
	.align		4
        /*0024*/ 	.word	0xfffffffc


//--------------------- .nv.constant4             --------------------------
	.section	.nv.constant4,"a",@progbits
	.align	8
	.align		8
.nv.constant4:
        /*0000*/ 	.dword	__assertfail
	.align		8
        /*0008*/ 	.dword	__unnamed_1
	.align		8
        /*0010*/ 	.dword	_ZN40_INTERNAL_4778fd14_4_k_cu_fd2d408e_191844cuda3std3__45__cpo5beginE
	.align		8
        /*0018*/ 	.dword	_ZN40_INTERNAL_4778fd14_4_k_cu_fd2d408e_191844cuda3std3__45__cpo3endE
	.align		8
        /*0020*/ 	.dword	_ZN40_INTERNAL_4778fd14_4_k_cu_fd2d408e_191844cuda3std3__45__cpo6cbeginE
	.align		8
        /*0028*/ 	.dword	_ZN40_INTERNAL_4778fd14_4_k_cu_fd2d408e_191844cuda3std3__45__cpo4cendE
	.align		8
        /*0030*/ 	.dword	_ZN40_INTERNAL_4778fd14_4_k_cu_fd2d408e_191844cuda3std3__442_GLOBAL__N__4778fd14_4_k_cu_fd2d408e_191846ignoreE
	.align		8
        /*0038*/ 	.dword	_ZN40_INTERNAL_4778fd14_4_k_cu_fd2d408e_191844cuda3std3__419piecewise_constructE
	.align		8
        /*0040*/ 	.dword	_ZN40_INTERNAL_4778fd14_4_k_cu_fd2d408e_191844cuda3std3__48in_placeE
	.align		8
        /*0048*/ 	.dword	_ZN40_INTERNAL_4778fd14_4_k_cu_fd2d408e_191844cuda3std6ranges3__45__cpo4swapE
	.align		8
        /*0050*/ 	.dword	_ZN40_INTERNAL_4778fd14_4_k_cu_fd2d408e_191844cuda3std6ranges3__45__cpo9iter_moveE
	.align		8
        /*0058*/ 	.dword	_ZN40_INTERNAL_4778fd14_4_k_cu_fd2d408e_191844cute7productE
	.align		8
        /*0060*/ 	.dword	_ZN40_INTERNAL_4778fd14_4_k_cu_fd2d408e_191844cute1_E
	.align		8
        /*0068*/ 	.dword	$str$22
	.align		8
        /*0070*/ 	.dword	$str$23


//--------------------- .text._ZN7cutlass13device_kernelINS_4gemm6kernel13GemmUniversalIN4cute5tupleIJiiiiEEENS1_10collective13CollectiveMmaINS1_34MainloopSm90TmaGmmaWarpSpecializedILi3ENS5_IJNS4_1CILi1EEESB_SB_EEENS1_35KernelTmaWarpSpecializedCooperativeEEENS5_IJNSA_ILi256EEESF_NSA_ILi64EEEEEEfNS5_IJlSB_lEEEfSI_NS4_8TiledMMAINS4_8MMA_AtomIJNS4_4SM904GMMA30MMA_64x256x8_F32TF32TF32_SS_TNILNSM_7ScaleInE1ELSO_1EEEEEENS4_6LayoutINS5_IJNSA_ILi2EEESB_SB_EEENS5_IJSB_NSA_ILi0EEESU_EEEEENS5_IJNS4_10UnderscoreESX_SX_EEEEENS4_13SM90_TMA_LOADENS4_14ComposedLayoutINS4_7SwizzleILi3ELi4ELi3EEENS4_18smem_ptr_flag_bitsILi32EEENSR_INS5_IJNSA_ILi8EEENSA_ILi32EEEEEENS5_IJS17_SB_EEEEEEEvNS4_8identityES10_S1B_vS1C_EENS_8epilogue10collective6detail29Sm90TmaWarpSpecializedAdapterINS1F_15DefaultEpilogueIfSI_SI_NS1E_6thread17LinearCombinationIfLi1EffLNS1J_9ScaleType4KindE0ELNS_15FloatRoundStyleE2EfEENS1_15EpilogueDefaultEEEEEvvEEEEvNT_6ParamsE --------------------------
	.section	.text._ZN7cutlass13device_kernelINS_4gemm6kernel13GemmUniversalIN4cute5tupleIJiiiiEEENS1_10collective13CollectiveMmaINS1_34MainloopSm90TmaGmmaWarpSpecializedILi3ENS5_IJNS4_1CILi1EEESB_SB_EEENS1_35KernelTmaWarpSpecializedCooperativeEEENS5_IJNSA_ILi256EEESF_NSA_ILi64EEEEEEfNS5_IJlSB_lEEEfSI_NS4_8TiledMMAINS4_8MMA_AtomIJNS4_4SM904GMMA30MMA_64x256x8_F32TF32TF32_SS_TNILNSM_7ScaleInE1ELSO_1EEEEEENS4_6LayoutINS5_IJNSA_ILi2EEESB_SB_EEENS5_IJSB_NSA_ILi0EEESU_EEEEENS5_IJNS4_10UnderscoreESX_SX_EEEEENS4_13SM90_TMA_LOADENS4_14ComposedLayoutINS4_7SwizzleILi3ELi4ELi3EEENS4_18smem_ptr_flag_bitsILi32EEENSR_INS5_IJNSA_ILi8EEENSA_ILi32EEEEEENS5_IJS17_SB_EEEEEEEvNS4_8identityES10_S1B_vS1C_EENS_8epilogue10collective6detail29Sm90TmaWarpSpecializedAdapterINS1F_15DefaultEpilogueIfSI_SI_NS1E_6thread17LinearCombinationIfLi1EffLNS1J_9ScaleType4KindE0ELNS_15FloatRoundStyleE2EfEENS1_15EpilogueDefaultEEEEEvvEEEEvNT_6ParamsE,"ax",@progbits
	.align	128
.text._ZN7cutlass13device_kernelINS_4gemm6kernel13GemmUniversalIN4cute5tupleIJiiiiEEENS1_10collective13CollectiveMmaINS1_34MainloopSm90TmaGmmaWarpSpecializedILi3ENS5_IJNS4_1CILi1EEESB_SB_EEENS1_35KernelTmaWarpSpecializedCooperativeEEENS5_IJNSA_ILi256EEESF_NSA_ILi64EEEEEEfNS5_IJlSB_lEEEfSI_NS4_8TiledMMAINS4_8MMA_AtomIJNS4_4SM904GMMA30MMA_64x256x8_F32TF32TF32_SS_TNILNSM_7ScaleInE1ELSO_1EEEEEENS4_6LayoutINS5_IJNSA_ILi2EEESB_SB_EEENS5_IJSB_NSA_ILi0EEESU_EEEEENS5_IJNS4_10UnderscoreESX_SX_EEEEENS4_13SM90_TMA_LOADENS4_14ComposedLayoutINS4_7SwizzleILi3ELi4ELi3EEENS4_18smem_ptr_flag_bitsILi32EEENSR_INS5_IJNSA_ILi8EEENSA_ILi32EEEEEENS5_IJS17_SB_EEEEEEEvNS4_8identityES10_S1B_vS1C_EENS_8epilogue10collective6detail29Sm90TmaWarpSpecializedAdapterINS1F_15DefaultEpilogueIfSI_SI_NS1E_6thread17LinearCombinationIfLi1EffLNS1J_9ScaleType4KindE0ELNS_15FloatRoundStyleE2EfEENS1_15EpilogueDefaultEEEEEvvEEEEvNT_6ParamsE:
        .type           _ZN7cutlass13device_kernelINS_4gemm6kernel13GemmUniversalIN4cute5tupleIJiiiiEEENS1_10collective13CollectiveMmaINS1_34MainloopSm90TmaGmmaWarpSpecializedILi3ENS5_IJNS4_1CILi1EEESB_SB_EEENS1_35KernelTmaWarpSpecializedCooperativeEEENS5_IJNSA_ILi256EEESF_NSA_ILi64EEEEEEfNS5_IJlSB_lEEEfSI_NS4_8TiledMMAINS4_8MMA_AtomIJNS4_4SM904GMMA30MMA_64x256x8_F32TF32TF32_SS_TNILNSM_7ScaleInE1ELSO_1EEEEEENS4_6LayoutINS5_IJNSA_ILi2EEESB_SB_EEENS5_IJSB_NSA_ILi0EEESU_EEEEENS5_IJNS4_10UnderscoreESX_SX_EEEEENS4_13SM90_TMA_LOADENS4_14ComposedLayoutINS4_7SwizzleILi3ELi4ELi3EEENS4_18smem_ptr_flag_bitsILi32EEENSR_INS5_IJNSA_ILi8EEENSA_ILi32EEEEEENS5_IJS17_SB_EEEEEEEvNS4_8identityES10_S1B_vS1C_EENS_8epilogue10collective6detail29Sm90TmaWarpSpecializedAdapterINS1F_15DefaultEpilogueIfSI_SI_NS1E_6thread17LinearCombinationIfLi1EffLNS1J_9ScaleType4KindE0ELNS_15FloatRoundStyleE2EfEENS1_15EpilogueDefaultEEEEEvvEEEEvNT_6ParamsE,@function
        .size           _ZN7cutlass13device_kernelINS_4gemm6kernel13GemmUniversalIN4cute5tupleIJiiiiEEENS1_10collective13CollectiveMmaINS1_34MainloopSm90TmaGmmaWarpSpecializedILi3ENS5_IJNS4_1CILi1EEESB_SB_EEENS1_35KernelTmaWarpSpecializedCooperativeEEENS5_IJNSA_ILi256EEESF_NSA_ILi64EEEEEEfNS5_IJlSB_lEEEfSI_NS4_8TiledMMAINS4_8MMA_AtomIJNS4_4SM904GMMA30MMA_64x256x8_F32TF32TF32_SS_TNILNSM_7ScaleInE1ELSO_1EEEEEENS4_6LayoutINS5_IJNSA_ILi2EEESB_SB_EEENS5_IJSB_NSA_ILi0EEESU_EEEEENS5_IJNS4_10UnderscoreESX_SX_EEEEENS4_13SM90_TMA_LOADENS4_14ComposedLayoutINS4_7SwizzleILi3ELi4ELi3EEENS4_18smem_ptr_flag_bitsILi32EEENSR_INS5_IJNSA_ILi8EEENSA_ILi32EEEEEENS5_IJS17_SB_EEEEEEEvNS4_8identityES10_S1B_vS1C_EENS_8epilogue10collective6detail29Sm90TmaWarpSpecializedAdapterINS1F_15DefaultEpilogueIfSI_SI_NS1E_6thread17LinearCombinationIfLi1EffLNS1J_9ScaleType4KindE0ELNS_15FloatRoundStyleE2EfEENS1_15EpilogueDefaultEEEEEvvEEEEvNT_6ParamsE,(.L_x_574 - _ZN7cutlass13device_kernelINS_4gemm6kernel13GemmUniversalIN4cute5tupleIJiiiiEEENS1_10collective13CollectiveMmaINS1_34MainloopSm90TmaGmmaWarpSpecializedILi3ENS5_IJNS4_1CILi1EEESB_SB_EEENS1_35KernelTmaWarpSpecializedCooperativeEEENS5_IJNSA_ILi256EEESF_NSA_ILi64EEEEEEfNS5_IJlSB_lEEEfSI_NS4_8TiledMMAINS4_8MMA_AtomIJNS4_4SM904GMMA30MMA_64x256x8_F32TF32TF32_SS_TNILNSM_7ScaleInE1ELSO_1EEEEEENS4_6LayoutINS5_IJNSA_ILi2EEESB_SB_EEENS5_IJSB_NSA_ILi0EEESU_EEEEENS5_IJNS4_10UnderscoreESX_SX_EEEEENS4_13SM90_TMA_LOADENS4_14ComposedLayoutINS4_7SwizzleILi3ELi4ELi3EEENS4_18smem_ptr_flag_bitsILi32EEENSR_INS5_IJNSA_ILi8EEENSA_ILi32EEEEEENS5_IJS17_SB_EEEEEEEvNS4_8identityES10_S1B_vS1C_EENS_8epilogue10collective6detail29Sm90TmaWarpSpecializedAdapterINS1F_15DefaultEpilogueIfSI_SI_NS1E_6thread17LinearCombinationIfLi1EffLNS1J_9ScaleType4KindE0ELNS_15FloatRoundStyleE2EfEENS1_15EpilogueDefaultEEEEEvvEEEEvNT_6ParamsE)
        .other          _ZN7cutlass13device_kernelINS_4gemm6kernel13GemmUniversalIN4cute5tupleIJiiiiEEENS1_10collective13CollectiveMmaINS1_34MainloopSm90TmaGmmaWarpSpecializedILi3ENS5_IJNS4_1CILi1EEESB_SB_EEENS1_35KernelTmaWarpSpecializedCooperativeEEENS5_IJNSA_ILi256EEESF_NSA_ILi64EEEEEEfNS5_IJlSB_lEEEfSI_NS4_8TiledMMAINS4_8MMA_AtomIJNS4_4SM904GMMA30MMA_64x256x8_F32TF32TF32_SS_TNILNSM_7ScaleInE1ELSO_1EEEEEENS4_6LayoutINS5_IJNSA_ILi2EEESB_SB_EEENS5_IJSB_NSA_ILi0EEESU_EEEEENS5_IJNS4_10UnderscoreESX_SX_EEEEENS4_13SM90_TMA_LOADENS4_14ComposedLayoutINS4_7SwizzleILi3ELi4ELi3EEENS4_18smem_ptr_flag_bitsILi32EEENSR_INS5_IJNSA_ILi8EEENSA_ILi32EEEEEENS5_IJS17_SB_EEEEEEEvNS4_8identityES10_S1B_vS1C_EENS_8epilogue10collective6detail29Sm90TmaWarpSpecializedAdapterINS1F_15DefaultEpilogueIfSI_SI_NS1E_6thread17LinearCombinationIfLi1EffLNS1J_9ScaleType4KindE0ELNS_15FloatRoundStyleE2EfEENS1_15EpilogueDefaultEEEEEvvEEEEvNT_6ParamsE,@"STO_CUDA_ENTRY STV_DEFAULT"
_ZN7cutlass13device_kernelINS_4gemm6kernel13GemmUniversalIN4cute5tupleIJiiiiEEENS1_10collective13CollectiveMmaINS1_34MainloopSm90TmaGmmaWarpSpecializedILi3ENS5_IJNS4_1CILi1EEESB_SB_EEENS1_35KernelTmaWarpSpecializedCooperativeEEENS5_IJNSA_ILi256EEESF_NSA_ILi64EEEEEEfNS5_IJlSB_lEEEfSI_NS4_8TiledMMAINS4_8MMA_AtomIJNS4_4SM904GMMA30MMA_64x256x8_F32TF32TF32_SS_TNILNSM_7ScaleInE1ELSO_1EEEEEENS4_6LayoutINS5_IJNSA_ILi2EEESB_SB_EEENS5_IJSB_NSA_ILi0EEESU_EEEEENS5_IJNS4_10UnderscoreESX_SX_EEEEENS4_13SM90_TMA_LOADENS4_14ComposedLayoutINS4_7SwizzleILi3ELi4ELi3EEENS4_18smem_ptr_flag_bitsILi32EEENSR_INS5_IJNSA_ILi8EEENSA_ILi32EEEEEENS5_IJS17_SB_EEEEEEEvNS4_8identityES10_S1B_vS1C_EENS_8epilogue10collective6detail29Sm90TmaWarpSpecializedAdapterINS1F_15DefaultEpilogueIfSI_SI_NS1E_6thread17LinearCombinationIfLi1EffLNS1J_9ScaleType4KindE0ELNS_15FloatRoundStyleE2EfEENS1_15EpilogueDefaultEEEEEvvEEEEvNT_6ParamsE:
[----:B------:R-:W0:Y:S02]  /*0000*/  LDC R1, c[0x0][0x28] ;  /* 0x00000a00ff017b82 */ /* 0x000e240000000800 */
[----:B0-----:R-:W-:Y:S01]  /*0010*/  IADD3 R1, R1, -0xcf0, RZ ;  /* 0xfffff31001017810 */ /* 0x001fe20007ffe0ff */
[----:B------:R-:W0:Y:S01]  /*0020*/  S2R R2, SR_TID.X ;  /* 0x0000000000027919 */ /* 0x000e220000002100 */
[----:B------:R-:W-:Y:S01]  /*0030*/  ELECT P0, URZ, PT ;  /* 0x00000000003f782f */ /* 0x000fe20003800000 */
[----:B------:R-:W-:Y:S01]  /*0040*/  BSSY B0, `(.L_x_0) ;  /* 0x0000015000007945 */ /* 0x000fe20003800000 */
[--C-:B0-----:R-:W-:Y:S02]  /*0050*/  SHF.R.U32.HI R0, RZ, 0x5, R2.reuse ;  /* 0x00000005ff007819 */ /* 0x101fe40000011602 */
[----:B------:R-:W-:-:S03]  /*0060*/  SHF.R.U32.HI R160, RZ, 0x7, R2 ;  /* 0x00000007ffa07819 */ /* 0x000fc60000011602 */
[----:B------:R-:W0:Y:S04]  /*0070*/  SHFL.IDX PT, R3, R0, RZ, 0x1f ;  /* 0x00001fff00037589 */ /* 0x000e2800000e0000 */
[----:B------:R-:W1:Y:S01]  /*0080*/  SHFL.IDX PT, R2, R160, RZ, 0x1f ;  /* 0x00001fffa0027589 */ /* 0x000e6200000e0000 */
[----:B0-----:R-:W-:Y:S02]  /*0090*/  R2UR UR10, R3 ;  /* 0x00000000030a72ca */ /* 0x001fe400000e0000 */
[----:B-1----:R-:W-:-:S11]  /*00a0*/  R2UR UR5, R2 ;  /* 0x00000000020572ca */ /* 0x002fd600000e0000 */
[----:B------:R-:W-:Y:S02]  /*00b0*/  USHF.R.S32.HI UR4, URZ, 0x1f, UR10 ;  /* 0x0000001f3f047899 */ /* 0x000fe4000801140a */
[----:B------:R-:W-:Y:S02]  /*00c0*/  ISETP.NE.OR P0, PT, RZ, UR10, !P0 ;  /* 0x0000000aff007c0c */ /* 0x000fe4000c705670 */
[----:B------:R-:W-:-:S04]  /*00d0*/  ULEA.HI UR4, UR4, UR10, URZ, 0x2 ;  /* 0x0000000a04047291 */ /* 0x000fc8000f8f103f */
[----:B------:R-:W-:-:S04]  /*00e0*/  ULOP3.LUT UR4, UR4, 0xfffffffc, URZ, 0xc0, !UPT ;  /* 0xfffffffc04047892 */ /* 0x000fc8000f8ec03f */
[----:B------:R-:W-:-:S03]  /*00f0*/  UIADD3 UR10, UR10, -UR4, URZ ;  /* 0x800000040a0a7290 */ /* 0x000fc6000fffe03f */
[----:B------:R-:W-:Y:S09]  /*0100*/  @P0 BRA `(.L_x_1) ;  /* 0x0000000000200947 */ /* 0x000ff20003800000 */
[----:B------:R-:W-:Y:S02]  /*0110*/  ULDC.64 UR6, c[0x0][0x198] ;  /* 0x0000660000067ab9 */ /* 0x000fe40000000a00 */
[----:B------:R-:W-:Y:S02]  /*0120*/  UIADD3 UR8, UP0, UR6, 0xf0, URZ ;  /* 0x000000f006087890 */ /* 0x000fe4000ff1e03f */
[----:B------:R-:W-:Y:S02]  /*0130*/  UIADD3 UR6, UP1, UR6, 0x1f0, URZ ;  /* 0x000001f006067890 */ /* 0x000fe4000ff3e03f */
[----:B------:R-:W-:Y:S02]  /*0140*/  UIADD3.X UR9, URZ, UR7, URZ, UP0, !UPT ;  /* 0x000000073f097290 */ /* 0x000fe400087fe43f */
[----:B------:R-:W-:-:S07]  /*0150*/  UIADD3.X UR7, URZ, UR7, URZ, UP1, !UPT ;  /* 0x000000073f077290 */ /* 0x000fce0008ffe43f */
[----:B------:R0:W-:Y:S02]  /*0160*/  UTMACCTL.PF [UR8] ;  /* 0x00000000080079b9 */ /* 0x0001e40008040000 */
[----:B------:R0:W-:Y:S02]  /*0170*/  UTMACCTL.PF [UR6] ;  /* 0x00000000060079b9 */ /* 0x0001e40008040000 */
[----:B0-----:R-:W-:Y:S01]  /*0180*/  NOP ;  /* 0x0000000000007918 */ /* 0x001fe20000000000 */
.L_x_1:
[----:B------:R-:W-:Y:S05]  /*0190*/  BSYNC B0 ;  /* 0x0000000000007941 */ /* 0x000fea0003800000 */
.L_x_0:
[----:B------:R-:W0:Y:S01]  /*01a0*/  SHFL.IDX PT, R2, R0, RZ, 0x1f ;  /* 0x00001fff00027589 */ /* 0x000e2200000e0000 */
[----:B------:R-:W-:Y:S01]  /*01b0*/  UISETP.NE.AND UP0, UPT, UR10, 0x3, UPT ;  /* 0x000000030a00788c */ /* 0x000fe2000bf05270 */
[----:B------:R-:W-:Y:S01]  /*01c0*/  ISETP.NE.AND P1, PT, RZ, UR5, PT ;  /* 0x00000005ff007c0c */ /* 0x000fe2000bf25270 */
[----:B------:R-:W-:Y:S02]  /*01d0*/  UIADD3 UR18, UR5, -0x1, URZ ;  /* 0xffffffff05127890 */ /* 0x000fe4000fffe03f */
[----:B------:R-:W-:Y:S02]  /*01e0*/  UISETP.EQ.OR UP0, UPT, UR10, URZ, !UP0 ;  /* 0x0000003f0a00728c */ /* 0x000fe4000c702670 */
[----:B------:R-:W-:Y:S02]  /*01f0*/  UISETP.GE.U32.AND UP1, UPT, UR18, 0x2, UPT ;  /* 0x000000021200788c */ /* 0x000fe4000bf26070 */
[----:B------:R-:W-:-:S04]  /*0200*/  UISETP.EQ.AND UP0, UPT, UR5, URZ, UP0 ;  /* 0x0000003f0500728c */ /* 0x000fc80008702270 */
[----:B------:R-:W-:-:S04]  /*0210*/  USEL UR38, URZ, 0x1, !UP0 ;  /* 0x000000013f267887 */ /* 0x000fc8000c000000 */
[----:B------:R-:W-:Y:S01]  /*0220*/  USEL UR38, UR38, 0x2, UP1 ;  /* 0x0000000226267887 */ /* 0x000fe20008800000 */
[----:B0-----:R-:W-:-:S13]  /*0230*/  ISETP.NE.AND P0, PT, R2, RZ, PT ;  /* 0x000000ff0200720c */ /* 0x001fda0003f05270 */
[----:B------:R-:W-:Y:S05]  /*0240*/  @P0 BRA `(.L_x_2) ;  /* 0x0000000000500947 */ /* 0x000fea0003800000 */
[----:B------:R-:W0:Y:S01]  /*0250*/  S2UR UR8, SR_CgaCtaId ;  /* 0x00000000000879c3 */ /* 0x000e220000008800 */
[----:B------:R-:W-:Y:S01]  /*0260*/  UMOV UR4, 0x400 ;  /* 0x0000040000047882 */ /* 0x000fe20000000000 */
[----:B------:R-:W-:Y:S01]  /*0270*/  UMOV UR5, 0x1 ;  /* 0x0000000100057882 */ /* 0x000fe20000000000 */
[----:B------:R-:W-:Y:S01]  /*0280*/  UMOV UR6, 0x100 ;  /* 0x0000010000067882 */ /* 0x000fe20000000000 */
[----:B------:R-:W-:Y:S01]  /*0290*/  ELECT P0, URZ, PT ;  /* 0x00000000003f782f */ /* 0x000fe20003800000 */
[----:B------:R-:W-:-:S04]  /*02a0*/  UIADD3 UR6, -UR6, 0x100000, URZ ;  /* 0x0010000006067890 */ /* 0x000fc8000fffe13f */
[----:B------:R-:W-:Y:S02]  /*02b0*/  USHF.L.U32 UR7, UR6, 0xb, URZ ;  /* 0x0000000b06077899 */ /* 0x000fe4000800063f */
[----:B------:R-:W-:Y:S02]  /*02c0*/  USHF.L.U32 UR6, UR6, 0x1, URZ ;  /* 0x0000000106067899 */ /* 0x000fe4000800063f */
[----:B0-----:R-:W-:Y:S02]  /*02d0*/  ULEA UR8, UR8, UR4, 0x18 ;  /* 0x0000000408087291 */ /* 0x001fe4000f8ec03f */
[----:B------:R-:W-:-:S04]  /*02e0*/  UIADD3 UR4, -UR5, 0x100000, URZ ;  /* 0x0010000005047890 */ /* 0x000fc8000fffe13f */
[----:B------:R-:W-:Y:S02]  /*02f0*/  USHF.L.U32 UR5, UR4, 0xb, URZ ;  /* 0x0000000b04057899 */ /* 0x000fe4000800063f */
[----:B------:R-:W-:Y:S01]  /*0300*/  USHF.L.U32 UR4, UR4, 0x1, URZ ;  /* 0x0000000104047899 */ /* 0x000fe2000800063f */
[----:B------:R-:W0:Y:S11]  /*0310*/  FENCE.VIEW.ASYNC.S ;  /* 0x00000000000073c6 */ /* 0x000e360000000000 */
[----:B0-----:R0:W1:Y:S01]  /*0320*/  SYNCS.EXCH.64 URZ, [UR8], UR4 ;  /* 0x00000004083f75b2 */ /* 0x0010620008000100 */
[----:B------:R0:W2:Y:S01]  /*0330*/  SYNCS.EXCH.64 URZ, [UR8+0x18], UR6 ;  /* 0x00001806083f75b2 */ /* 0x0000a20008000100 */
[----:B------:R0:W3:Y:S01]  /*0340*/  SYNCS.EXCH.64 URZ, [UR8+0x8], UR4 ;  /* 0x00000804083f75b2 */ /* 0x0000e20008000100 */
[----:B------:R0:W4:Y:S01]  /*0350*/  SYNCS.EXCH.64 URZ, [UR8+0x20], UR6 ;  /* 0x00002006083f75b2 */ /* 0x0001220008000100 */
[----:B------:R0:W0:Y:S01]  /*0360*/  SYNCS.EXCH.64 URZ, [UR8+0x10], UR4 ;  /* 0x00001004083f75b2 */ /* 0x0000220008000100 */
[----:B------:R0:W0:Y:S01]  /*0370*/  SYNCS.EXCH.64 URZ, [UR8+0x28], UR6 ;  /* 0x00002806083f75b2 */ /* 0x0000220008000100 */
[----:B------:R-:W-:Y:S01]  /*0380*/  NOP ;  /* 0x0000000000007918 */ /* 0x000fe20000000000 */
.L_x_2:
[----:B------:R-:W5:Y:S01]  /*0390*/  SHFL.IDX PT, R0, R0, RZ, 0x1f ;  /* 0x00001fff00007589 */ /* 0x000f6200000e0000 */
[----:B------:R-:W-:Y:S01]  /*03a0*/  ELECT P0, URZ, PT ;  /* 0x00000000003f782f */ /* 0x000fe20003800000 */
[----:B------:R-:W1:Y:S01]  /*03b0*/  S2UR UR17, SR_CTAID.Y ;  /* 0x00000000001179c3 */ /* 0x000e620000002600 */
[----:B0-----:R-:W-:Y:S01]  /*03c0*/  ULDC UR5, c[0x0][0x65c] ;  /* 0x0001970000057ab9 */ /* 0x001fe20000000800 */
[----:B------:R-:W-:Y:S01]  /*03d0*/  UMOV UR12, 0x20 ;  /* 0x00000020000c7882 */ /* 0x000fe20000000000 */
[----:B------:R-:W-:Y:S01]  /*03e0*/  UISETP.NE.AND UP2, UPT, UR5, 0x1, UPT ;  /* 0x000000010500788c */ /* 0x000fe2000bf45270 */
[----:B------:R-:W-:Y:S01]  /*03f0*/  NOP ;  /* 0x0000000000007918 */ /* 0x000fe20000000000 */
[----:B------:R-:W-:Y:S02]  /*0400*/  NOP ;  /* 0x0000000000007918 */ /* 0x000fe40000000000 */
[----:B------:R-:W-:Y:S01]  /*0410*/  UP2UR UR39, UPR, URZ, 0x4 ;  /* 0x000000043f277883 */ /* 0x000fe20008000000 */
[----:B------:R-:W0:Y:S01]  /*0420*/  S2UR UR4, SR_CTAID.X ;  /* 0x00000000000479c3 */ /* 0x000e220000002500 */
[----:B------:R-:W-:-:S02]  /*0430*/  PLOP3.LUT P2, PT, PT, PT, UP2, 0x80, 0x0 ;  /* 0x000000000000781c */ /* 0x000fc40003f4f028 */
[----:B------:R-:W-:Y:S02]  /*0440*/  PLOP3.LUT P4, PT, PT, PT, UP2, 0x80, 0x0 ;  /* 0x000000000000781c */ /* 0x000fe40003f8f028 */
[----:B------:R-:W-:Y:S01]  /*0450*/  PLOP3.LUT P3, PT, PT, PT, UP2, 0x80, 0x0 ;  /* 0x000000000000781c */ /* 0x000fe20003f6f028 */
[----:B------:R-:W-:Y:S01]  /*0460*/  @UP2 ULDC UR14, c[0x0][0x10] ;  /* 0x00000400000e2ab9 */ /* 0x000fe20000000800 */
[----:B------:R-:W-:Y:S01]  /*0470*/  @UP2 UMOV UR9, URZ ;  /* 0x0000003f00092c82 */ /* 0x000fe20008000000 */
[----:B------:R-:W-:Y:S01]  /*0480*/  @!UP2 ULDC UR11, c[0x0][0xc] ;  /* 0x00000300000baab9 */ /* 0x000fe20000000800 */
[----:B-----5:R-:W-:Y:S01]  /*0490*/  ISETP.NE.OR P0, PT, R0, RZ, !P0 ;  /* 0x000000ff0000720c */ /* 0x020fe20004705670 */
[----:B-1----:R-:W-:Y:S02]  /*04a0*/  @UP2 UMOV UR7, UR17 ;  /* 0x0000001100072c82 */ /* 0x002fe40008000000 */
[----:B------:R-:W-:Y:S01]  /*04b0*/  @UP2 UMOV UR8, UR7 ;  /* 0x0000000700082c82 */ /* 0x000fe20008000000 */
[----:B------:R-:W-:Y:S01]  /*04c0*/  @!UP2 UMOV UR7, UR17 ;  /* 0x000000110007ac82 */ /* 0x000fe20008000000 */
[----:B0-----:R-:W-:-:S08]  /*04d0*/  @UP2 UIMAD.WIDE.U32 UR14, UR4, UR14, UR8 ;  /* 0x0000000e040e22a5 */ /* 0x001fd0000f8e0008 */
[----:B------:R-:W-:Y:S01]  /*04e0*/  VOTEU.ALL UP0, P0 ;  /* 0x00000000003f7886 */ /* 0x000fe20000000000 */
[----:B------:R-:W-:Y:S01]  /*04f0*/  VOTEU.ALL UP1, P0 ;  /* 0x00000000003f7886 */ /* 0x000fe20000020000 */
[----:B------:R-:W-:Y:S01]  /*0500*/  IMAD.U32 R2, RZ, RZ, UR14 ;  /* 0x0000000eff027e24 */ /* 0x000fe2000f8e00ff */
[----:B------:R-:W-:Y:S02]  /*0510*/  MOV R3, UR15 ;  /* 0x0000000f00037c02 */ /* 0x000fe40008000f00 */
[----:B------:R-:W0:Y:S01]  /*0520*/  @!UP0 S2UR UR6, SR_CgaCtaId ;  /* 0x00000000000689c3 */ /* 0x000e220000008800 */
[----:B------:R-:W-:Y:S01]  /*0530*/  @!UP0 UMOV UR5, 0x400 ;  /* 0x0000040000058882 */ /* 0x000fe20000000000 */
[----:B------:R-:W-:-:S04]  /*0540*/  @!UP0 UIADD3 UR12, -UR12, 0x100000, URZ ;  /* 0x001000000c0c8890 */ /* 0x000fc8000fffe13f */
[----:B------:R-:W-:Y:S02]  /*0550*/  @!UP0 USHF.L.U32 UR13, UR12, 0xb, URZ ;  /* 0x0000000b0c0d8899 */ /* 0x000fe4000800063f */
[----:B------:R-:W-:Y:S02]  /*0560*/  @!UP0 USHF.L.U32 UR12, UR12, 0x1, URZ ;  /* 0x000000010c0c8899 */ /* 0x000fe4000800063f */
[----:B0-----:R-:W-:Y:S01]  /*0570*/  @!UP0 ULEA UR16, UR6, UR5, 0x18 ;  /* 0x0000000506108291 */ /* 0x001fe2000f8ec03f */
[----:B------:R-:W-:Y:S01]  /*0580*/  VOTEU.ALL UP0, P0 ;  /* 0x00000000003f7886 */ /* 0x000fe20000000000 */
[----:B------:R-:W-:Y:S01]  /*0590*/  PLOP3.LUT P0, PT, PT, PT, UP2, 0x80, 0x0 ;  /* 0x000000000000781c */ /* 0x000fe20003f0f028 */
[----:B------:R-:W-:Y:S01]  /*05a0*/  UMOV UR5, URZ ;  /* 0x0000003f00057c82 */ /* 0x000fe20008000000 */
[----:B------:R-:W-:Y:S01]  /*05b0*/  @UP2 UMOV UR6, URZ ;  /* 0x0000003f00062c82 */ /* 0x000fe20008000000 */
[----:B------:R-:W-:Y:S02]  /*05c0*/  @!UP2 UIMAD.WIDE.U32 UR8, UR11, UR7, UR4 ;  /* 0x000000070b08a2a5 */ /* 0x000fe4000f8e0004 */
[----:B------:R-:W-:-:S04]  /*05d0*/  @UP2 UIADD3 UR6, UR15, UR6, URZ ;  /* 0x000000060f062290 */ /* 0x000fc8000fffe03f */
[----:B------:R-:W-:Y:S01]  /*05e0*/  MOV R5, UR9 ;  /* 0x0000000900057c02 */ /* 0x000fe20008000f00 */
[----:B------:R-:W0:Y:S02]  /*05f0*/  FENCE.VIEW.ASYNC.S ;  /* 0x00000000000073c6 */ /* 0x000e240000000000 */
[----:B0-----:R0:W2:Y:S01]  /*0600*/  @!UP0 SYNCS.EXCH.64 URZ, [UR16+0x40], UR12 ;  /* 0x0000400c103f85b2 */ /* 0x0010a20008000100 */
[----:B------:R-:W-:Y:S01]  /*0610*/  @P2 MOV R6, UR6 ;  /* 0x0000000600062c02 */ /* 0x000fe20008000f00 */
[----:B------:R-:W-:Y:S01]  /*0620*/  IMAD.U32 R4, RZ, RZ, UR8 ;  /* 0x00000008ff047e24 */ /* 0x000fe2000f8e00ff */
[----:B------:R-:W-:Y:S01]  /*0630*/  @!P4 MOV R6, R5 ;  /* 0x000000050006c202 */ /* 0x000fe20000000f00 */
[----:B------:R-:W-:Y:S01]  /*0640*/  @P0 IMAD.MOV.U32 R7, RZ, RZ, R2 ;  /* 0x000000ffff070224 */ /* 0x000fe200078e0002 */
[----:B------:R-:W-:Y:S01]  /*0650*/  MOV R3, UR9 ;  /* 0x0000000900037c02 */ /* 0x000fe20008000f00 */
[----:B------:R-:W-:Y:S02]  /*0660*/  IMAD.U32 R2, RZ, RZ, UR8 ;  /* 0x00000008ff027e24 */ /* 0x000fe4000f8e00ff */
[----:B------:R0:W-:Y:S02]  /*0670*/  STL [R1+0x200], R6 ;  /* 0x0002000601007387 */ /* 0x0001e40000100800 */
[----:B------:R-:W-:-:S05]  /*0680*/  @!P3 IMAD.MOV.U32 R7, RZ, RZ, R2 ;  /* 0x000000ffff07b224 */ /* 0x000fca00078e0002 */
[----:B------:R0:W-:Y:S01]  /*0690*/  STL [R1+0x204], R7 ;  /* 0x0002040701007387 */ /* 0x0001e20000100800 */
[----:B------:R0:W2:Y:S01]  /*06a0*/  @!UP1 SYNCS.EXCH.64 URZ, [UR16+0x48], UR12 ;  /* 0x0000480c103f95b2 */ /* 0x0000a20008000100 */
[----:B------:R-:W-:Y:S01]  /*06b0*/  NOP ;  /* 0x0000000000007918 */ /* 0x000fe20000000000 */
[----:B--234-:R-:W-:Y:S06]  /*06c0*/  BAR.SYNC.DEFER_BLOCKING 0x0 ;  /* 0x0000000000007b1d */ /* 0x01cfec0000010000 */
[----:B------:R-:W-:Y:S05]  /*06d0*/  @!P1 BRA `(.L_x_3) ;  /* 0x000001e400a09947 */ /* 0x000fea0003800000 */
[----:B------:R-:W-:-:S06]  /*06e0*/  UISETP.GT.U32.AND UP0, UPT, UR18, 0x1, UPT ;  /* 0x000000011200788c */ /* 0x000fcc000bf04070 */
[----:B------:R-:W-:-:S13]  /*06f0*/  PLOP3.LUT P0, PT, PT, PT, UP0, 0x80, 0x0 ;  /* 0x000000000000781c */ /* 0x000fda0003f0f008 */
[----:B0-----:R-:W-:Y:S05]  /*0700*/  @P0 EXIT ;  /* 0x000000000000094d */ /* 0x001fea0003800000 */
[----:B------:R-:W-:Y:S01]  /*0710*/  ULDC.64 UR8, c[0x0][0x650] ;  /* 0x0001940000087ab9 */ /* 0x000fe20000000a00 */
[----:B------:R-:W-:Y:S01]  /*0720*/  UMOV UR40, 0xffffffff ;  /* 0xffffffff00287882 */ /* 0x000fe20000000000 */
[----:B------:R-:W-:Y:S01]  /*0730*/  ISETP.GE.U32.AND P0, PT, R7, UR8, PT ;  /* 0x0000000807007c0c */ /* 0x000fe2000bf06070 */
[----:B------:R-:W-:Y:S01]  /*0740*/  UMOV UR41, 0xffffffff ;  /* 0xffffffff00297882 */ /* 0x000fe20000000000 */
[----:B------:R-:W-:Y:S01]  /*0750*/  UMOV UR42, 0xffffffff ;  /* 0xffffffff002a7882 */ /* 0x000fe20000000000 */
[----:B------:R-:W-:Y:S02]  /*0760*/  PRMT R0, RZ, 0x7610, R0 ;  /* 0x00007610ff007816 */ /* 0x000fe40000000000 */
[----:B------:R-:W-:-:S13]  /*0770*/  ISETP.GE.U32.AND.EX P0, PT, R6, UR9, PT, P0 ;  /* 0x0000000906007c0c */ /* 0x000fda000bf06100 */
[----:B------:R-:W-:Y:S05]  /*0780*/  @P0 BRA `(.L_x_4) ;  /* 0x0000000400800947 */ /* 0x000fea0003800000 */
[----:B------:R-:W-:Y:S01]  /*0790*/  I2FP.F32.U32 R0, UR4 ;  /* 0x0000000400007c45 */ /* 0x000fe20008201000 */
[----:B------:R-:W-:Y:S01]  /*07a0*/  ULDC.64 UR16, c[0x0][0x628] ;  /* 0x00018a0000107ab9 */ /* 0x000fe20000000a00 */
[----:B------:R-:W-:Y:S01]  /*07b0*/  ULDC UR6, c[0x0][0x150] ;  /* 0x0000540000067ab9 */ /* 0x000fe20000000800 */
[----:B------:R-:W-:Y:S01]  /*07c0*/  ISETP.NE.U32.AND P0, PT, RZ, UR16, PT ;  /* 0x00000010ff007c0c */ /* 0x000fe2000bf05070 */
[----:B------:R-:W-:Y:S01]  /*07d0*/  ULDC UR15, c[0x0][0x630] ;  /* 0x00018c00000f7ab9 */ /* 0x000fe20000000800 */
[----:B------:R-:W-:Y:S01]  /*07e0*/  FMUL R0, R0, UR6 ;  /* 0x0000000600007c20 */ /* 0x000fe20008400000 */
[----:B------:R-:W-:Y:S01]  /*07f0*/  R2UR UR18, R7 ;  /* 0x00000000071272ca */ /* 0x000fe200000e0000 */
[----:B------:R-:W-:Y:S01]  /*0800*/  ULDC UR20, c[0x0][0x154] ;  /* 0x0000550000147ab9 */ /* 0x000fe20000000800 */
[----:B------:R-:W-:Y:S01]  /*0810*/  ISETP.NE.AND.EX P0, PT, RZ, UR17, PT, P0 ;  /* 0x00000011ff007c0c */ /* 0x000fe2000bf05300 */
[----:B------:R0:W1:Y:S01]  /*0820*/  F2I.U32.TRUNC.NTZ R2, R0 ;  /* 0x0000000000027305 */ /* 0x000062000020f000 */
[----:B------:R-:W-:-:S02]  /*0830*/  R2UR UR19, R6 ;  /* 0x00000000061372ca */ /* 0x000fc400000e0000 */
[----:B------:R-:W-:Y:S02]  /*0840*/  R2UR UR8, R7 ;  /* 0x00000000070872ca */ /* 0x000fe400000e0000 */
[----:B------:R-:W-:-:S07]  /*0850*/  R2UR UR9, R6 ;  /* 0x00000000060972ca */ /* 0x000fce00000e0000 */
[----:B0-----:R-:W-:Y:S08]  /*0860*/  @!P0 BRA `(.L_x_5) ;  /* 0x0000000000308947 */ /* 0x001ff00003800000 */
[----:B------:R-:W-:Y:S01]  /*0870*/  R2UR UR8, R7 ;  /* 0x00000000070872ca */ /* 0x000fe200000e0000 */
[----:B------:R-:W-:Y:S01]  /*0880*/  ULDC UR6, c[0x0][0x634] ;  /* 0x00018d0000067ab9 */ /* 0x000fe20000000800 */
[----:B------:R-:W-:-:S11]  /*0890*/  R2UR UR14, R6 ;  /* 0x00000000060e72ca */ /* 0x000fd600000e0000 */
[----:B------:R-:W-:-:S04]  /*08a0*/  UIADD3 UR6, UP0, UR8, UR6, URZ ;  /* 0x0000000608067290 */ /* 0x000fc8000ff1e03f */
[----:B------:R-:W-:-:S04]  /*08b0*/  UIADD3.X UR14, URZ, UR14, URZ, UP0, !UPT ;  /* 0x0000000e3f0e7290 */ /* 0x000fc800087fe43f */
[----:B------:R-:W-:-:S04]  /*08c0*/  UIMAD.WIDE.U32 UR8, UR14, UR16, URZ ;  /* 0x000000100e0872a5 */ /* 0x000fc8000f8e003f */
[----:B------:R-:W-:Y:S02]  /*08d0*/  UIMAD.WIDE.U32 UR10, UP0, UR6, UR17, UR8 ;  /* 0x00000011060a72a5 */ /* 0x000fe4000f800008 */
[----:B------:R-:W-:Y:S02]  /*08e0*/  UIMAD.WIDE.U32 UR8, UR6, UR16, URZ ;  /* 0x00000010060872a5 */ /* 0x000fe4000f8e003f */
[----:B------:R-:W-:Y:S02]  /*08f0*/  UIADD3.X UR13, URZ, URZ, URZ, UP0, !UPT ;  /* 0x0000003f3f0d7290 */ /* 0x000fe400087fe43f */
[----:B------:R-:W-:Y:S01]  /*0900*/  UIADD3 URZ, UP0, UR9, UR10, URZ ;  /* 0x0000000a093f7290 */ /* 0x000fe2000ff1e03f */
[----:B------:R-:W-:-:S03]  /*0910*/  UMOV UR12, UR11 ;  /* 0x0000000b000c7c82 */ /* 0x000fc60008000000 */
[----:B------:R-:W-:-:S12]  /*0920*/  UIMAD.WIDE.U32.X UR8, UR14, UR17, UR12, UP0 ;  /* 0x000000110e0872a5 */ /* 0x000fd800080e040c */
.L_x_5:
[----:B------:R-:W-:Y:S01]  /*0930*/  USHF.R.U64 UR42, UR8, UR15, UR9 ;  /* 0x0000000f082a7299 */ /* 0x000fe20008001209 */
[----:B------:R-:W-:Y:S01]  /*0940*/  I2FP.F32.U32 R0, UR7 ;  /* 0x0000000700007c45 */ /* 0x000fe20008201000 */
[----:B------:R-:W-:Y:S01]  /*0950*/  USHF.R.U32.HI UR5, URZ, UR15, UR9 ;  /* 0x0000000f3f057299 */ /* 0x000fe20008011609 */
[----:B-1----:R-:W-:Y:S01]  /*0960*/  R2UR UR12, R2 ;  /* 0x00000000020c72ca */ /* 0x002fe200000e0000 */
[----:B------:R-:W-:Y:S02]  /*0970*/  UIADD3 UR6, UP0, URZ, -UR42, URZ ;  /* 0x8000002a3f067290 */ /* 0x000fe4000ff1e03f */
[----:B------:R-:W-:Y:S01]  /*0980*/  FMUL R0, R0, UR20 ;  /* 0x0000001400007c20 */ /* 0x000fe20008400000 */
[----:B------:R-:W-:Y:S01]  /*0990*/  ULDC.64 UR8, c[0x0][0x620] ;  /* 0x0001880000087ab9 */ /* 0x000fe20000000a00 */
[----:B------:R-:W-:Y:S01]  /*09a0*/  UIADD3.X UR5, URZ, ~UR5, URZ, UP0, !UPT ;  /* 0x800000053f057290 */ /* 0x000fe200087fe43f */
[----:B------:R-:W-:Y:S01]  /*09b0*/  UMOV UR10, UR18 ;  /* 0x00000012000a7c82 */ /* 0x000fe20008000000 */
[----:B------:R-:W-:-:S02]  /*09c0*/  UMOV UR11, UR19 ;  /* 0x00000013000b7c82 */ /* 0x000fc40008000000 */
[----:B------:R-:W-:Y:S01]  /*09d0*/  UIMAD UR5, UR5, UR8, URZ ;  /* 0x00000008050572a4 */ /* 0x000fe2000f8e023f */
[----:B------:R-:W0:Y:S01]  /*09e0*/  F2I.U32.TRUNC.NTZ R0, R0 ;  /* 0x0000000000007305 */ /* 0x000e22000020f000 */
[----:B------:R-:W-:Y:S02]  /*09f0*/  UIMAD.WIDE.U32 UR10, UR6, UR8, UR10 ;  /* 0x00000008060a72a5 */ /* 0x000fe4000f8e000a */
[----:B------:R-:W-:Y:S01]  /*0a00*/  UIMAD UR6, UR6, UR9, UR5 ;  /* 0x00000009060672a4 */ /* 0x000fe2000f8e0205 */
[----:B------:R-:W-:Y:S01]  /*0a10*/  ULDC UR21, c[0x0][0x658] ;  /* 0x0001960000157ab9 */ /* 0x000fe20000000800 */
[----:B------:R-:W-:Y:S02]  /*0a20*/  UMOV UR19, 0xffffffff ;  /* 0xffffffff00137882 */ /* 0x000fe40000000000 */
[----:B------:R-:W-:Y:S01]  /*0a30*/  UIADD3 UR6, UR11, UR6, URZ ;  /* 0x000000060b067290 */ /* 0x000fe2000fffe03f */
[----:B------:R-:W-:Y:S01]  /*0a40*/  ULDC UR15, c[0x0][0x618] ;  /* 0x00018600000f7ab9 */ /* 0x000fe20000000800 */
[----:B------:R-:W-:Y:S01]  /*0a50*/  ULDC.64 UR8, c[0x0][0x640] ;  /* 0x0001900000087ab9 */ /* 0x000fe20000000a00 */
[----:B------:R-:W-:Y:S01]  /*0a60*/  USHF.L.U32 UR11, UR19, UR21, URZ ;  /* 0x00000015130b7299 */ /* 0x000fe2000800063f */
[----:B------:R-:W-:Y:S01]  /*0a70*/  ISETP.NE.U32.AND P0, PT, RZ, UR8, PT ;  /* 0x00000008ff007c0c */ /* 0x000fe2000bf05070 */
[----:B------:R-:W-:-:S02]  /*0a80*/  USHF.R.U64 UR19, UR10, UR15, UR6 ;  /* 0x0000000f0a137299 */ /* 0x000fc40008001206 */
[----:B------:R-:W-:Y:S01]  /*0a90*/  USHF.R.U32.HI UR10, URZ, UR15, UR6 ;  /* 0x0000000f3f0a7299 */ /* 0x000fe20008011606 */
[----:B0-----:R-:W-:Y:S01]  /*0aa0*/  R2UR UR14, R0 ;  /* 0x00000000000e72ca */ /* 0x001fe200000e0000 */
[----:B------:R-:W-:Y:S01]  /*0ab0*/  ULDC UR17, c[0x0][0x608] ;  /* 0x0001820000117ab9 */ /* 0x000fe20000000800 */
[----:B------:R-:W-:Y:S01]  /*0ac0*/  ISETP.NE.AND.EX P0, PT, RZ, UR9, PT, P0 ;  /* 0x00000009ff007c0c */ /* 0x000fe2000bf05300 */
[----:B------:R-:W-:Y:S02]  /*0ad0*/  USHF.R.U64 UR23, UR19, UR17, UR10 ;  /* 0x0000001113177299 */ /* 0x000fe4000800120a */
[----:B------:R-:W-:Y:S01]  /*0ae0*/  USHF.R.U32.HI UR10, URZ, UR17, UR10 ;  /* 0x000000113f0a7299 */ /* 0x000fe2000801160a */
[----:B------:R-:W-:Y:S01]  /*0af0*/  UMOV UR16, 0x1 ;  /* 0x0000000100107882 */ /* 0x000fe20000000000 */
[----:B------:R-:W-:Y:S02]  /*0b00*/  UIADD3 UR12, -UR12, URZ, URZ ;  /* 0x0000003f0c0c7290 */ /* 0x000fe4000fffe13f */
[----:B------:R-:W-:-:S02]  /*0b10*/  USHF.R.U64 UR24, UR23, UR21, UR10 ;  /* 0x0000001517187299 */ /* 0x000fc4000800120a */
[----:B------:R-:W-:Y:S01]  /*0b20*/  USHF.L.U32 UR6, UR16, UR21, URZ ;  /* 0x0000001510067299 */ /* 0x000fe2000800063f */
[----:B------:R-:W-:Y:S01]  /*0b30*/  ULDC UR13, c[0x0][0x144] ;  /* 0x00005100000d7ab9 */ /* 0x000fe20000000800 */
[----:B------:R-:W-:Y:S01]  /*0b40*/  ULDC UR5, c[0x0][0x600] ;  /* 0x0001800000057ab9 */ /* 0x000fe20000000800 */
[----:B------:R-:W-:Y:S02]  /*0b50*/  ULOP3.LUT UR16, URZ, UR11, URZ, 0x33, !UPT ;  /* 0x0000000b3f107292 */ /* 0x000fe4000f8e333f */
[----:B------:R-:W-:Y:S02]  /*0b60*/  USHF.R.U32.HI UR11, URZ, UR21, UR10 ;  /* 0x000000153f0b7299 */ /* 0x000fe4000801160a */
[----:B------:R-:W-:Y:S02]  /*0b70*/  UIADD3 UR18, UR5, -0x1, URZ ;  /* 0xffffffff05127890 */ /* 0x000fe4000fffe03f */
[----:B------:R-:W-:Y:S02]  /*0b80*/  UIADD3 UR20, -UR14, URZ, URZ ;  /* 0x0000003f0e147290 */ /* 0x000fe4000fffe13f */
[----:B------:R-:W-:Y:S01]  /*0b90*/  UIMAD UR4, UR13, UR12, UR4 ;  /* 0x0000000c0d0472a4 */ /* 0x000fe2000f8e0204 */
[----:B------:R-:W-:Y:S01]  /*0ba0*/  ULDC UR25, c[0x0][0x148] ;  /* 0x0000520000197ab9 */ /* 0x000fe20000000800 */
[----:B------:R-:W-:Y:S01]  /*0bb0*/  ULDC UR21, c[0x0][0x648] ;  /* 0x0001920000157ab9 */ /* 0x000fe20000000800 */
[----:B------:R-:W-:Y:S01]  /*0bc0*/  ULDC UR22, c[0x0][0x638] ;  /* 0x00018e0000167ab9 */ /* 0x000fe20000000800 */
[----:B------:R-:W-:Y:S01]  /*0bd0*/  UMOV UR10, UR24 ;  /* 0x00000018000a7c82 */ /* 0x000fe20008000000 */
[----:B------:R-:W-:Y:S07]  /*0be0*/  @!P0 BRA `(.L_x_6) ;  /* 0x0000000000308947 */ /* 0x000fee0003800000 */
[----:B------:R-:W-:Y:S02]  /*0bf0*/  ULDC UR14, c[0x0][0x64c] ;  /* 0x00019300000e7ab9 */ /* 0x000fe40000000800 */
        /* <DEDUP_REMOVED lines=8> */
[----:B------:R-:W-:-:S07]  /*0c80*/  UIMAD.WIDE.U32.X UR8, UR17, UR9, UR14, UP0 ;  /* 0x00000009110872a5 */ /* 0x000fce00080e040e */
[----:B------:R-:W-:Y:S01]  /*0c90*/  UMOV UR10, UR8 ;  /* 0x00000008000a7c82 */ /* 0x000fe20008000000 */
[----:B------:R-:W-:-:S05]  /*0ca0*/  UMOV UR11, UR9 ;  /* 0x00000009000b7c82 */ /* 0x000fca0008000000 */
.L_x_6:
[----:B------:R-:W-:Y:S01]  /*0cb0*/  UISETP.NE.AND UP0, UPT, UR39, URZ, UPT ;  /* 0x0000003f2700728c */ /* 0x000fe2000bf05270 */
[----:B------:R-:W-:Y:S01]  /*0cc0*/  IMAD.MOV.U32 R0, RZ, RZ, 0x1 ;  /* 0x00000001ff007424 */ /* 0x000fe200078e00ff */
[----:B------:R-:W-:Y:S02]  /*0cd0*/  USHF.R.U64 UR8, UR10, UR21, UR11 ;  /* 0x000000150a087299 */ /* 0x000fe4000800120b */
[----:B------:R-:W-:Y:S02]  /*0ce0*/  ULOP3.LUT UR16, UR23, UR16, URZ, 0xc0, !UPT ;  /* 0x0000001017107292 */ /* 0x000fe4000f8ec03f */
[----:B------:R-:W-:Y:S02]  /*0cf0*/  ULOP3.LUT UR18, UR19, UR18, URZ, 0xc0, !UPT ;  /* 0x0000001213127292 */ /* 0x000fe4000f8ec03f */
[----:B------:R-:W-:-:S03]  /*0d00*/  UIMAD UR16, UR6, UR8, UR16 ;  /* 0x00000008061072a4 */ /* 0x000fc6000f8e0210 */
[----:B------:R-:W-:Y:S02]  /*0d10*/  @UP0 UIMAD UR4, UR25, UR20, UR7 ;  /* 0x00000014190402a4 */ /* 0x000fe4000f8e0207 */
[----:B------:R-:W-:-:S04]  /*0d20*/  UIADD3 UR7, -UR8, URZ, URZ ;  /* 0x0000003f08077290 */ /* 0x000fc8000fffe13f */
[----:B------:R-:W-:-:S03]  /*0d30*/  UIMAD UR6, UR7, UR22, UR24 ;  /* 0x00000016070672a4 */ /* 0x000fc6000f8e0218 */
[----:B------:R-:W-:Y:S01]  /*0d40*/  ULDC UR7, c[0x0][0x610] ;  /* 0x0001840000077ab9 */ /* 0x000fe20000000800 */
[----:B------:R-:W-:Y:S02]  /*0d50*/  UIMAD UR6, UR6, UR5, UR18 ;  /* 0x00000005060672a4 */ /* 0x000fe4000f8e0212 */
[----:B------:R-:W-:-:S04]  /*0d60*/  UIMAD UR4, UR16, UR7, UR4 ;  /* 0x00000007100472a4 */ /* 0x000fc8000f8e0204 */
[----:B------:R-:W-:Y:S02]  /*0d70*/  USEL UR41, UR6, UR4, !UP0 ;  /* 0x0000000406297287 */ /* 0x000fe4000c000000 */
[----:B------:R-:W-:-:S12]  /*0d80*/  USEL UR40, UR4, UR6, !UP0 ;  /* 0x0000000604287287 */ /* 0x000fd8000c000000 */
.L_x_4:
[----:B------:R-:W-:-:S08]  /*0d90*/  NOP ;  /* 0x0000000000007918 */ /* 0x000fd00000000000 */
[----:B------:R-:W0:Y:S02]  /*0da0*/  USETMAXREG.TRY_ALLOC.CTAPOOL UP0, 0xf0 ;  /* 0x000000f0000079c8 */ /* 0x000e240008000600 */
[----:B0-----:R-:W-:-:S13]  /*0db0*/  PLOP3.LUT P0, PT, PT, PT, UP0, 0x80, 0x0 ;  /* 0x000000000000781c */ /* 0x001fda0003f0f008 */
[----:B------:R-:W-:Y:S05]  /*0dc0*/  @!P0 BRA `(.L_x_4) ;  /* 0xfffffffc00f08947 */ /* 0x000fea000383ffff */
[----:B------:R-:W-:Y:S01]  /*0dd0*/  ULDC.64 UR4, c[0x0][0x598] ;  /* 0x0001660000047ab9 */ /* 0x000fe20000000a00 */
[----:B------:R-:W-:Y:S01]  /*0de0*/  ULDC.64 UR44, c[0x0][0x208] ;  /* 0x00008200002c7ab9 */ /* 0x000fe20000000a00 */
[----:B------:R-:W-:-:S04]  /*0df0*/  ISETP.NE.U32.AND P0, PT, RZ, UR4, PT ;  /* 0x00000004ff007c0c */ /* 0x000fc8000bf05070 */
[----:B------:R-:W-:-:S13]  /*0e00*/  ISETP.NE.AND.EX P0, PT, RZ, UR5, PT, P0 ;  /* 0x00000005ff007c0c */ /* 0x000fda000bf05300 */
[----:B------:R-:W-:Y:S05]  /*0e10*/  @!P0 BRA `(.L_x_7) ;  /* 0x00000000001c8947 */ /* 0x000fea0003800000 */
[----:B------:R-:W0:Y:S02]  /*0e20*/  LDC.64 R2, c[0x0][0x598] ;  /* 0x00016600ff027b82 */ /* 0x000e240000000a00 */
[----:B0-----:R-:W2:Y:S02]  /*0e30*/  LDG.E.64 R2, desc[UR44][R2.64] ;  /* 0x0000002c02027981 */ /* 0x001ea4000c1e1b00 */
[----:B--2---:R-:W-:-:S04]  /*0e40*/  ISETP.NE.U32.AND P0, PT, R2, RZ, PT ;  /* 0x000000ff0200720c */ /* 0x004fc80003f05070 */
[----:B------:R-:W-:-:S13]  /*0e50*/  ISETP.NE.AND.EX P0, PT, R3, RZ, PT, P0 ;  /* 0x000000ff0300720c */ /* 0x000fda0003f05300 */
[----:B------:R-:W-:Y:S05]  /*0e60*/  @!P0 BRA `(.L_x_7) ;  /* 0x0000000000088947 */ /* 0x000fea0003800000 */
[----:B------:R0:W5:Y:S01]  /*0e70*/  LD.E R2, desc[UR44][R2.64] ;  /* 0x0000002c02027980 */ /* 0x000162000c101900 */
[----:B------:R-:W-:Y:S05]  /*0e80*/  BRA `(.L_x_8) ;  /* 0x0000000000247947 */ /* 0x000fea0003800000 */
.L_x_7:
[----:B------:R-:W-:Y:S02]  /*0e90*/  ULDC.64 UR4, c[0x0][0x588] ;  /* 0x0001620000047ab9 */ /* 0x000fe40000000a00 */
[----:B------:R-:W-:-:S04]  /*0ea0*/  ISETP.NE.U32.AND P0, PT, RZ, UR4, PT ;  /* 0x00000004ff007c0c */ /* 0x000fc8000bf05070 */
[----:B------:R-:W-:-:S13]  /*0eb0*/  ISETP.NE.AND.EX P0, PT, RZ, UR5, PT, P0 ;  /* 0x00000005ff007c0c */ /* 0x000fda000bf05300 */
[----:B------:R-:W-:Y:S05]  /*0ec0*/  @!P0 BRA `(.L_x_9) ;  /* 0x00000000000c8947 */ /* 0x000fea0003800000 */
[----:B------:R-:W0:Y:S02]  /*0ed0*/  LDC.64 R2, c[0x0][0x588] ;  /* 0x00016200ff027b82 */ /* 0x000e240000000a00 */
[----:B0-----:R1:W5:Y:S01]  /*0ee0*/  LDG.E R2, desc[UR44][R2.64] ;  /* 0x0000002c02027981 */ /* 0x001362000c1e1900 */
[----:B------:R-:W-:Y:S05]  /*0ef0*/  BRA `(.L_x_8) ;  /* 0x0000000000087947 */ /* 0x000fea0003800000 */
.L_x_9:
[----:B------:R-:W-:Y:S02]  /*0f00*/  ULDC UR4, c[0x0][0x580] ;  /* 0x0001600000047ab9 */ /* 0x000fe40000000800 */
[----:B------:R-:W-:-:S07]  /*0f10*/  MOV R2, UR4 ;  /* 0x0000000400027c02 */ /* 0x000fce0008000f00 */
.L_x_8:
[----:B------:R-:W-:Y:S02]  /*0f20*/  ULDC.64 UR4, c[0x0][0x5a0] ;  /* 0x0001680000047ab9 */ /* 0x000fe40000000a00 */
[----:B------:R-:W-:-:S04]  /*0f30*/  ISETP.NE.U32.AND P0, PT, RZ, UR4, PT ;  /* 0x00000004ff007c0c */ /* 0x000fc8000bf05070 */
[----:B------:R-:W-:-:S13]  /*0f40*/  ISETP.NE.AND.EX P0, PT, RZ, UR5, PT, P0 ;  /* 0x00000005ff007c0c */ /* 0x000fda000bf05300 */
[----:B------:R-:W-:Y:S05]  /*0f50*/  @!P0 BRA `(.L_x_10) ;  /* 0x00000000001c8947 */ /* 0x000fea0003800000 */
[----:B------:R-:W2:Y:S02]  /*0f60*/  LDC.64 R4, c[0x0][0x5a0] ;  /* 0x00016800ff047b82 */ /* 0x000ea40000000a00 */
[----:B--2---:R-:W2:Y:S02]  /*0f70*/  LDG.E.64 R4, desc[UR44][R4.64] ;  /* 0x0000002c04047981 */ /* 0x004ea4000c1e1b00 */
[----:B--2---:R-:W-:-:S04]  /*0f80*/  ISETP.NE.U32.AND P0, PT, R4, RZ, PT ;  /* 0x000000ff0400720c */ /* 0x004fc80003f05070 */
[----:B------:R-:W-:-:S13]  /*0f90*/  ISETP.NE.AND.EX P0, PT, R5, RZ, PT, P0 ;  /* 0x000000ff0500720c */ /* 0x000fda0003f05300 */
[----:B------:R-:W-:Y:S05]  /*0fa0*/  @!P0 BRA `(.L_x_10) ;  /* 0x0000000000088947 */ /* 0x000fea0003800000 */
[----:B------:R2:W5:Y:S01]  /*0fb0*/  LD.E R16, desc[UR44][R4.64] ;  /* 0x0000002c04107980 */ /* 0x000562000c101900 */
[----:B------:R-:W-:Y:S05]  /*0fc0*/  BRA `(.L_x_11) ;  /* 0x0000000000247947 */ /* 0x000fea0003800000 */
.L_x_10:
[----:B------:R-:W-:Y:S02]  /*0fd0*/  ULDC.64 UR4, c[0x0][0x590] ;  /* 0x0001640000047ab9 */ /* 0x000fe40000000a00 */
[----:B------:R-:W-:-:S04]  /*0fe0*/  ISETP.NE.U32.AND P0, PT, RZ, UR4, PT ;  /* 0x00000004ff007c0c */ /* 0x000fc8000bf05070 */
[----:B------:R-:W-:-:S13]  /*0ff0*/  ISETP.NE.AND.EX P0, PT, RZ, UR5, PT, P0 ;  /* 0x00000005ff007c0c */ /* 0x000fda000bf05300 */
[----:B------:R-:W-:Y:S05]  /*1000*/  @!P0 BRA `(.L_x_12) ;  /* 0x00000000000c8947 */ /* 0x000fea0003800000 */
[----:B------:R-:W2:Y:S02]  /*1010*/  LDC.64 R16, c[0x0][0x590] ;  /* 0x00016400ff107b82 */ /* 0x000ea40000000a00 */
[----:B--2---:R3:W5:Y:S01]  /*1020*/  LDG.E R16, desc[UR44][R16.64] ;  /* 0x0000002c10107981 */ /* 0x004762000c1e1900 */
[----:B------:R-:W-:Y:S05]  /*1030*/  BRA `(.L_x_11) ;  /* 0x0000000000087947 */ /* 0x000fea0003800000 */
.L_x_12:
[----:B------:R-:W-:Y:S02]  /*1040*/  ULDC UR4, c[0x0][0x584] ;  /* 0x0001610000047ab9 */ /* 0x000fe40000000800 */
[----:B------:R-:W-:-:S07]  /*1050*/  IMAD.U32 R16, RZ, RZ, UR4 ;  /* 0x00000004ff107e24 */ /* 0x000fce000f8e00ff */
.L_x_11:
[----:B------:R-:W-:-:S13]  /*1060*/  LOP3.LUT P0, RZ, R0, 0xff, RZ, 0xc0, !PT ;  /* 0x000000ff00ff7812 */ /* 0x000fda000780c0ff */
[----:B------:R-:W-:Y:S05]  /*1070*/  @!P0 EXIT ;  /* 0x000000000000894d */ /* 0x000fea0003800000 */
[----:B------:R-:W-:Y:S01]  /*1080*/  ULDC UR4, c[0x0][0x28c] ;  /* 0x0000a30000047ab9 */ /* 0x000fe20000000800 */
[----:B------:R-:W-:Y:S01]  /*1090*/  UMOV UR36, URZ ;  /* 0x0000003f00247c82 */ /* 0x000fe20008000000 */
[----:B------:R-:W-:Y:S01]  /*10a0*/  UIADD3 UR4, UR4, 0x3f, URZ ;  /* 0x0000003f04047890 */ /* 0x000fe2000fffe03f */
[----:B------:R-:W-:-:S03]  /*10b0*/  UMOV UR37, URZ ;  /* 0x0000003f00257c82 */ /* 0x000fc60008000000 */
[----:B------:R-:W-:-:S04]  /*10c0*/  USHF.R.S32.HI UR5, URZ, 0x1f, UR4 ;  /* 0x0000001f3f057899 */ /* 0x000fc80008011404 */
[----:B------:R-:W-:-:S04]  /*10d0*/  ULEA.HI UR5, UR5, UR4, URZ, 0x6 ;  /* 0x0000000405057291 */ /* 0x000fc8000f8f303f */
[----:B------:R-:W-:-:S12]  /*10e0*/  USHF.R.S32.HI UR43, URZ, 0x6, UR5 ;  /* 0x000000063f2b7899 */ /* 0x000fd80008011405 */
.L_x_540:
[----:B----4-:R-:W4:Y:S01]  /*10f0*/  S2R R0, SR_TID.X ;  /* 0x0000000000007919 */ /* 0x010f220000002100 */
[----:B0-----:R-:W0:Y:S01]  /*1100*/  S2UR UR6, SR_CgaCtaId ;  /* 0x00000000000679c3 */ /* 0x001e220000008800 */
[----:B------:R-:W-:Y:S02]  /*1110*/  UMOV UR46, 0x400 ;  /* 0x00000400002e7882 */ /* 0x000fe40000000000 */
[----:B0-----:R-:W-:Y:S01]  /*1120*/  ULEA UR46, UR6, UR46, 0x18 ;  /* 0x0000002e062e7291 */ /* 0x001fe2000f8ec03f */
[----:B----4-:R-:W-:-:S04]  /*1130*/  LOP3.LUT R0, R0, 0x80, RZ, 0xc0, !PT ;  /* 0x0000008000007812 */ /* 0x010fc800078ec0ff */
[----:B------:R-:W-:-:S06]  /*1140*/  SHF.R.U32.HI R0, RZ, 0x7, R0 ;  /* 0x00000007ff007819 */ /* 0x000fcc0000011600 */
[----:B------:R-:W0:Y:S02]  /*1150*/  SHFL.IDX PT, R0, R0, RZ, 0x1f ;  /* 0x00001fff00007589 */ /* 0x000e2400000e0000 */
[----:B0-----:R-:W-:-:S13]  /*1160*/  R2UR UR4, R0 ;  /* 0x00000000000472ca */ /* 0x001fda00000e0000 */
[----:B------:R-:W-:-:S04]  /*1170*/  ULEA.HI UR5, UR4, UR4, URZ, 0x1 ;  /* 0x0000000404057291 */ /* 0x000fc8000f8f083f */
[----:B------:R-:W-:-:S04]  /*1180*/  ULOP3.LUT UR5, UR5, 0x7fffe, URZ, 0xc0, !UPT ;  /* 0x0007fffe05057892 */ /* 0x000fc8000f8ec03f */
[----:B------:R-:W-:-:S03]  /*1190*/  UIADD3 UR5, UR4, -UR5, URZ ;  /* 0x8000000504057290 */ /* 0x000fc6000fffe03f */
[----:B------:R-:W-:Y:S01]  /*11a0*/  ULDC UR4, c[0x0][0x28c] ;  /* 0x0000a30000047ab9 */ /* 0x000fe20000000800 */
[----:B------:R-:W-:Y:S01]  /*11b0*/  ULEA UR5, UR5, UR46, 0xd ;  /* 0x0000002e05057291 */ /* 0x000fe2000f8e683f */
[----:B------:R-:W-:-:S03]  /*11c0*/  ISETP.LT.AND P0, PT, RZ, UR4, PT ;  /* 0x00000004ff007c0c */ /* 0x000fc6000bf01270 */
[----:B------:R-:W-:-:S04]  /*11d0*/  UIADD3 UR5, UR5, 0x100, URZ ;  /* 0x0000010005057890 */ /* 0x000fc8000fffe03f */
[----:B------:R-:W-:-:S04]  /*11e0*/  USHF.R.U32.HI UR5, URZ, 0x4, UR5 ;  /* 0x000000043f057899 */ /* 0x000fc80008011605 */
[----:B------:R-:W-:Y:S02]  /*11f0*/  ULOP3.LUT UR47, UR5, 0x3fff, URZ, 0xc0, !UPT ;  /* 0x00003fff052f7892 */ /* 0x000fe4000f8ec03f */
[----:B-123--:R-:W-:Y:S10]  /*1200*/  @P0 BRA `(.L_x_13) ;  /* 0x0000000000400947 */ /* 0x00eff40003800000 */
[----:B------:R-:W-:Y:S01]  /*1210*/  MOV R0, 0x0 ;  /* 0x0000000000007802 */ /* 0x000fe20000000f00 */
[----:B------:R-:W-:Y:S01]  /*1220*/  ULDC.64 UR4, c[0x4][0x68] ;  /* 0x01001a0000047ab9 */ /* 0x000fe20000000a00 */
[----:B------:R-:W-:Y:S01]  /*1230*/  ULDC.64 UR6, c[0x4][0x8] ;  /* 0x0100020000067ab9 */ /* 0x000fe20000000a00 */
[----:B--2---:R-:W-:Y:S01]  /*1240*/  MOV R4, UR4 ;  /* 0x0000000400047c02 */ /* 0x004fe20008000f00 */
[----:B------:R0:W2:Y:S01]  /*1250*/  LDC.64 R14, c[0x4][R0] ;  /* 0x01000000000e7b82 */ /* 0x0000a20000000a00 */
[----:B------:R-:W-:Y:S01]  /*1260*/  IMAD.U32 R5, RZ, RZ, UR5 ;  /* 0x00000005ff057e24 */ /* 0x000fe2000f8e00ff */
[----:B------:R-:W-:Y:S01]  /*1270*/  ULDC.64 UR4, c[0x4][0x70] ;  /* 0x01001c0000047ab9 */ /* 0x000fe20000000a00 */
[----:B------:R-:W-:Y:S01]  /*1280*/  MOV R10, UR6 ;  /* 0x00000006000a7c02 */ /* 0x000fe20008000f00 */
[----:B------:R-:W-:Y:S01]  /*1290*/  IMAD.U32 R7, RZ, RZ, UR5 ;  /* 0x00000005ff077e24 */ /* 0x000fe2000f8e00ff */
[----:B------:R-:W-:Y:S01]  /*12a0*/  MOV R6, UR4 ;  /* 0x0000000400067c02 */ /* 0x000fe20008000f00 */
[----:B------:R-:W-:Y:S01]  /*12b0*/  IMAD.U32 R11, RZ, RZ, UR7 ;  /* 0x00000007ff0b7e24 */ /* 0x000fe2000f8e00ff */
[----:B------:R-:W-:Y:S01]  /*12c0*/  MOV R8, 0x1e1 ;  /* 0x000001e100087802 */ /* 0x000fe20000000f00 */
[----:B------:R-:W-:Y:S01]  /*12d0*/  IMAD.MOV.U32 R12, RZ, RZ, 0x1 ;  /* 0x00000001ff0c7424 */ /* 0x000fe200078e00ff */
[----:B0-----:R-:W-:-:S07]  /*12e0*/  MOV R13, RZ ;  /* 0x000000ff000d7202 */ /* 0x001fce0000000f00 */
[----:B------:R-:W-:-:S07]  /*12f0*/  LEPC R20, `(.L_x_13) ;  /* 0x000000001014794e */ /* 0x000fce0000000000 */
[----:B-123-5:R-:W-:Y:S05]  /*1300*/  CALL.ABS.NOINC R14 ;  /* 0x000000000e007343 */ /* 0x02efea0003c00000 */
.L_x_13:
[----:B------:R-:W-:-:S06]  /*1310*/  ULOP3.LUT UR4, UR38, 0x1, URZ, 0xfc, !UPT ;  /* 0x0000000126047892 */ /* 0x000fcc000f8efc3f */
[----:B------:R-:W-:-:S05]  /*1320*/  IMAD.U32 R0, RZ, RZ, UR4 ;  /* 0x00000004ff007e24 */ /* 0x000fca000f8e00ff */
[----:B------:R-:W-:-:S13]  /*1330*/  ISETP.NE.AND P0, PT, R0, 0x3, PT ;  /* 0x000000030000780c */ /* 0x000fda0003f05270 */
[----:B------:R-:W-:Y:S05]  /*1340*/  @!P0 BRA `(.L_x_14) ;  /* 0x0000000000048947 */ /* 0x000fea0003800000 */
[----:B------:R-:W-:Y:S01]  /*1350*/  BPT.TRAP 0x1 ;  /* 0x000000040000795c */ /* 0x000fe20000300000 */
.L_x_14:
[----:B------:R-:W-:Y:S01]  /*1360*/  IMAD.U32 R0, RZ, RZ, UR36 ;  /* 0x00000024ff007e24 */ /* 0x000fe2000f8e00ff */
[----:B-1----:R-:W-:-:S04]  /*1370*/  MOV R3, UR37 ;  /* 0x0000002500037c02 */ /* 0x002fc80008000f00 */
[----:B------:R-:W-:Y:S02]  /*1380*/  LEA R3, R3, UR46, 0x3 ;  /* 0x0000002e03037c11 */ /* 0x000fe4000f8e18ff */
[----:B------:R-:W-:-:S04]  /*1390*/  SHF.L.U32 R0, R0, 0x1f, RZ ;  /* 0x0000001f00007819 */ /* 0x000fc800000006ff */
[----:B------:R0:W1:Y:S01]  /*13a0*/  SYNCS.PHASECHK.TRANS64.TRYWAIT P1, [R3+URZ], R0 ;  /* 0x00000000030075a7 */ /* 0x000062000802017f */
[----:B------:R-:W-:Y:S05]  /*13b0*/  @!P0 BRA `(.L_x_15) ;  /* 0x0000000000048947 */ /* 0x000fea0003800000 */
[----:B------:R-:W-:Y:S01]  /*13c0*/  BPT.TRAP 0x1 ;  /* 0x000000040000795c */ /* 0x000fe20000300000 */
.L_x_15:
[----:B-1----:R-:W-:Y:S05]  /*13d0*/  @P1 BRA `(.L_x_16) ;  /* 0x0000000000081947 */ /* 0x002fea0003800000 */
[----:B------:R-:W1:Y:S02]  /*13e0*/  SYNCS.PHASECHK.TRANS64.TRYWAIT P1, [R3+URZ], R0 ;  /* 0x00000000030075a7 */ /* 0x000e64000802017f */
[----:B-1----:R-:W-:Y:S05]  /*13f0*/  @!P1 BRA `(.L_x_17) ;  /* 0x000001f000549947 */ /* 0x002fea0003800000 */
.L_x_16:
[----:B------:R-:W-:-:S04]  /*1400*/  UISETP.LT.AND UP0, UPT, UR43, 0x1, UPT ;  /* 0x000000012b00788c */ /* 0x000fc8000bf01270 */
[----:B------:R-:W-:-:S04]  /*1410*/  USEL UR4, UR43, 0x1, UP0 ;  /* 0x000000012b047887 */ /* 0x000fc80008000000 */
[----:B------:R-:W-:-:S06]  /*1420*/  UIADD3 UR4, UR43, -UR4, URZ ;  /* 0x800000042b047290 */ /* 0x000fcc000fffe03f */
[----:B01----:R-:W-:Y:S01]  /*1430*/  MOV R0, UR4 ;  /* 0x0000000400007c02 */ /* 0x003fe20008000f00 */
[----:B------:R-:W-:Y:S05]  /*1440*/  WARPSYNC.ALL ;  /* 0x0000000000007948 */ /* 0x000fea0003800000 */
[----:B------:R-:W-:Y:S01]  /*1450*/  ISETP.GE.AND P1, PT, R0, 0x1, PT ;  /* 0x000000010000780c */ /* 0x000fe20003f26270 */
[----:B------:R-:W-:Y:S01]  /*1460*/  UIADD3 UR46, UR46, 0x30100, URZ ;  /* 0x000301002e2e7890 */ /* 0x000fe2000fffe03f */
[----:B------:R-:W-:Y:S01]  /*1470*/  WARPGROUP.ARRIVE ;  /* 0x00000000000079c5 */ /* 0x000fe20000000000 */
[----:B------:R-:W-:Y:S01]  /*1480*/  ULOP3.LUT UR4, UR47, 0x10000, URZ, 0xfc, !UPT ;  /* 0x000100002f047892 */ /* 0x000fe2000f8efc3f */
[----:B-----5:R0:W-:Y:S01]  /*1490*/  STL [R1+0x2c4], R16 ;  /* 0x0002c41001007387 */ /* 0x0201e20000100800 */
[----:B------:R-:W-:-:S02]  /*14a0*/  USHF.R.U32.HI UR46, URZ, 0x4, UR46 ;  /* 0x000000043f2e7899 */ /* 0x000fc4000801162e */
[----:B------:R-:W-:Y:S01]  /*14b0*/  ULEA UR8, UR37, UR4, 0xc ;  /* 0x0000000425087291 */ /* 0x000fe2000f8e603f */
[----:B------:R1:W-:Y:S01]  /*14c0*/  STL [R1+0x2c0], R2 ;  /* 0x0002c00201007387 */ /* 0x0003e20000100800 */
[----:B------:R-:W-:Y:S01]  /*14d0*/  ULOP3.LUT UR5, UR46, 0x3fff, URZ, 0xc0, !UPT ;  /* 0x00003fff2e057892 */ /* 0x000fe2000f8ec03f */
[----:B------:R-:W-:Y:S01]  /*14e0*/  UMOV UR9, 0x40000040 ;  /* 0x4000004000097882 */ /* 0x000fe20000000000 */
[----:B------:R-:W-:Y:S02]  /*14f0*/  UMOV UR11, 0x40000040 ;  /* 0x40000040000b7882 */ /* 0x000fe40000000000 */
[----:B------:R-:W-:Y:S01]  /*1500*/  ULOP3.LUT UR5, UR5, 0x10000, URZ, 0xfc, !UPT ;  /* 0x0001000005057892 */ /* 0x000fe2000f8efc3f */
[----:B------:R4:W-:Y:S01]  /*1510*/  STL [R1+0x2bc], R0 ;  /* 0x0002bc0001007387 */ /* 0x0009e20000100800 */
[----:B------:R-:W-:Y:S02]  /*1520*/  UIADD3 UR12, UR8, 0x400, URZ ;  /* 0x00000400080c7890 */ /* 0x000fe4000fffe03f */
[----:B------:R-:W-:Y:S01]  /*1530*/  ULEA UR6, UR37, UR5, 0xc ;  /* 0x0000000525067291 */ /* 0x000fe2000f8e603f */
[----:B------:R-:W-:Y:S01]  /*1540*/  UMOV UR15, UR11 ;  /* 0x0000000b000f7c82 */ /* 0x000fe20008000000 */
[----:B------:R-:W-:-:S05]  /*1550*/  UMOV UR13, 0x40000040 ;  /* 0x40000040000d7882 */ /* 0x000fca0000000000 */
[----:B------:R-:W-:Y:S02]  /*1560*/  UMOV UR10, UR6 ;  /* 0x00000006000a7c82 */ /* 0x000fe40008000000 */
[----:B------:R-:W-:Y:S01]  /*1570*/  HGMMA.64x256x8.F32.TF32 R24, gdesc[UR8], RZ, !UPT, gsb0 ;  /* 0x07e00000081879f0 */ /* 0x000fe2000c0028ff */
[----:B------:R-:W-:Y:S02]  /*1580*/  UMOV UR14, UR10 ;  /* 0x0000000a000e7c82 */ /* 0x000fe40008000000 */
[----:B------:R-:W-:Y:S02]  /*1590*/  WARPGROUP.DEPBAR.LE gsb0, 0x0 ;  /* 0x00008000000079c5 */ /* 0x000fe40000010000 */
[----:B------:R-:W-:Y:S01]  /*15a0*/  STL.64 [R1], R24 ;  /* 0x0000001801007387 */ /* 0x000fe20000100a00 */
[----:B------:R-:W-:Y:S01]  /*15b0*/  IMAD.MOV.U32 R235, RZ, RZ, R46 ;  /* 0x000000ffffeb7224 */ /* 0x000fe200078e002e */
[----:B------:R-:W-:Y:S01]  /*15c0*/  MOV R234, R47 ;  /* 0x0000002f00ea7202 */ /* 0x000fe20000000f00 */
[----:B------:R-:W-:Y:S01]  /*15d0*/  IMAD.MOV.U32 R233, RZ, RZ, R48 ;  /* 0x000000ffffe97224 */ /* 0x000fe200078e0030 */
[----:B------:R-:W-:Y:S01]  /*15e0*/  STL.64 [R1+0x8], R26 ;  /* 0x0000081a01007387 */ /* 0x000fe20000100a00 */
[----:B------:R-:W-:Y:S01]  /*15f0*/  MOV R232, R49 ;  /* 0x0000003100e87202 */ /* 0x000fe20000000f00 */
[----:B------:R-:W-:Y:S01]  /*1600*/  IMAD.MOV.U32 R231, RZ, RZ, R50 ;  /* 0x000000ffffe77224 */ /* 0x000fe200078e0032 */
[----:B------:R-:W-:Y:S01]  /*1610*/  MOV R230, R51 ;  /* 0x0000003300e67202 */ /* 0x000fe20000000f00 */
[----:B------:R-:W-:Y:S01]  /*1620*/  STL.64 [R1+0x10], R28 ;  /* 0x0000101c01007387 */ /* 0x000fe20000100a00 */
        /* <DEDUP_REMOVED lines=90> */
[----:B---3--:R-:W-:Y:S01]  /*1bd0*/  MOV R17, R135 ;  /* 0x0000008700117202 */ /* 0x008fe20000000f00 */
[----:B0-----:R-:W-:Y:S01]  /*1be0*/  IMAD.MOV.U32 R16, RZ, RZ, R136 ;  /* 0x000000ffff107224 */ /* 0x001fe200078e0088 */
        /* <DEDUP_REMOVED lines=10> */
[----:B--2---:R-:W-:Y:S01]  /*1c90*/  MOV R5, R147 ;  /* 0x0000009300057202 */ /* 0x004fe20000000f00 */
[----:B------:R-:W-:Y:S01]  /*1ca0*/  IMAD.MOV.U32 R4, RZ, RZ, R148 ;  /* 0x000000ffff047224 */ /* 0x000fe200078e0094 */
[----:B------:R-:W-:Y:S01]  /*1cb0*/  MOV R3, R149 ;  /* 0x0000009500037202 */ /* 0x000fe20000000f00 */
[----:B-1----:R-:W-:Y:S01]  /*1cc0*/  IMAD.MOV.U32 R2, RZ, RZ, R150 ;  /* 0x000000ffff027224 */ /* 0x002fe200078e0096 */
[----:B------:R0:W-:Y:S01]  /*1cd0*/  STL.64 [R1+0x50], R44 ;  /* 0x0000502c01007387 */ /* 0x0001e20000100a00 */
[----:B----4-:R-:W-:-:S03]  /*1ce0*/  MOV R0, R151 ;  /* 0x0000009700007202 */ /* 0x010fc60000000f00 */
[----:B------:R-:W-:Y:S01]  /*1cf0*/  STL [R1+0xae8], R160 ;  /* 0x000ae8a001007387 */ /* 0x000fe20000100800 */
[----:B0-----:R-:W-:-:S06]  /*1d00*/  WARPGROUP.ARRIVE ;  /* 0x00000000000079c5 */ /* 0x001fcc0000000000 */
[----:B------:R-:W-:Y:S03]  /*1d10*/  HGMMA.64x256x8.F32.TF32 R24, gdesc[UR12], RZ, !UPT, gsb0 ;  /* 0x07e000000c1879f0 */ /* 0x000fe6000c0028ff */
[----:B------:R-:W-:Y:S02]  /*1d20*/  WARPGROUP.DEPBAR.LE gsb0, 0x0 ;  /* 0x00008000000079c5 */ /* 0x000fe40000010000 */
[----:B------:R-:W-:Y:S04]  /*1d30*/  STL.64 [R1+0xae0], R150 ;  /* 0x000ae09601007387 */ /* 0x000fe80000100a00 */
        /* <DEDUP_REMOVED lines=20> */
[----:B------:R0:W-:Y:S04]  /*1e80*/  STL.64 [R1+0xa38], R108 ;  /* 0x000a386c01007387 */ /* 0x0001e80000100a00 */
[----:B0-----:R-:W2:Y:S04]  /*1e90*/  LDL.LU R108, [R1] ;  /* 0x00000000016c7983 */ /* 0x001ea80000300800 */
[----:B------:R-:W2:Y:S04]  /*1ea0*/  LDL.LU R109, [R1+0x4] ;  /* 0x00000400016d7983 */ /* 0x000ea80000300800 */
        /* <DEDUP_REMOVED lines=19> */
[----:B------:R-:W2:Y:S01]  /*1fe0*/  LDL.LU R129, [R1+0x54] ;  /* 0x0000540001817983 */ /* 0x000ea20000300800 */
        /* <DEDUP_REMOVED lines=46> */
[----:B------:R-:W-:-:S02]  /*22d0*/  UIADD3 UR12, UR8, 0x2, URZ ;  /* 0x00000002080c7890 */ /* 0x000fc4000fffe03f */
[----:B------:R-:W-:Y:S01]  /*22e0*/  UIADD3 UR14, UR6, 0x2, URZ ;  /* 0x00000002060e7890 */ /* 0x000fe2000fffe03f */
[----:B------:R-:W-:Y:S01]  /*22f0*/  UMOV UR13, 0x40000040 ;  /* 0x40000040000d7882 */ /* 0x000fe20000000000 */
[----:B------:R-:W-:Y:S01]  /*2300*/  UMOV UR15, 0x40000040 ;  /* 0x40000040000f7882 */ /* 0x000fe20000000000 */
[----:B--2---:R-:W-:-:S06]  /*2310*/  WARPGROUP.ARRIVE ;  /* 0x00000000000079c5 */ /* 0x004fcc0000000000 */
[----:B------:R-:W-:Y:S03]  /*2320*/  HGMMA.64x256x8.F32.TF32 R108, gdesc[UR12], R108, gsb0 ;  /* 0x07e000000c6c79f0 */ /* 0x000fe6000800286c */
[----:B------:R-:W-:Y:S02]  /*2330*/  WARPGROUP.DEPBAR.LE gsb0, 0x0 ;  /* 0x00008000000079c5 */ /* 0x000fe40000010000 */
[----:B------:R-:W-:Y:S04]  /*2340*/  STL.64 [R1], R108 ;  /* 0x0000006c01007387 */ /* 0x000fe80000100a00 */
        /* <DEDUP_REMOVED lines=63> */
[----:B0-----:R-:W2:Y:S04]  /*2740*/  LDL.LU R160, [R1+0xae8] ;  /* 0x000ae80001a07983 */ /* 0x001ea80000300800 */
[----:B------:R-:W3:Y:S04]  /*2750*/  LDL.LU.64 R150, [R1+0xae0] ;  /* 0x000ae00001967983 */ /* 0x000ee80000300a00 */
        /* <DEDUP_REMOVED lines=20> */
[----:B------:R-:W3:Y:S01]  /*28a0*/  LDL.LU.64 R108, [R1+0xa38] ;  /* 0x000a3800016c7983 */ /* 0x000ee20000300a00 */
[----:B------:R-:W-:Y:S01]  /*28b0*/  UIADD3 UR12, UR8, 0x402, URZ ;  /* 0x00000402080c7890 */ /* 0x000fe2000fffe03f */
[----:B------:R-:W-:Y:S01]  /*28c0*/  UMOV UR13, 0x40000040 ;  /* 0x40000040000d7882 */ /* 0x000fe20000000000 */
[----:B---3--:R-:W-:-:S07]  /*28d0*/  WARPGROUP.ARRIVE ;  /* 0x00000000000079c5 */ /* 0x008fce0000000000 */
[----:B------:R-:W-:Y:S03]  /*28e0*/  HGMMA.64x256x8.F32.TF32 R24, gdesc[UR12], R24, gsb0 ;  /* 0x07e000000c1879f0 */ /* 0x000fe60008002818 */
        /* <DEDUP_REMOVED lines=65> */
[----:B0-----:R-:W3:Y:S04]  /*2d00*/  LDL.LU.64 R24, [R1] ;  /* 0x0000000001187983 */ /* 0x001ee80000300a00 */
        /* <DEDUP_REMOVED lines=63> */
[----:B------:R-:W-:-:S02]  /*3100*/  UIADD3 UR12, UR8, 0x4, URZ ;  /* 0x00000004080c7890 */ /* 0x000fc4000fffe03f */
[----:B------:R-:W-:Y:S01]  /*3110*/  UIADD3 UR14, UR6, 0x4, URZ ;  /* 0x00000004060e7890 */ /* 0x000fe2000fffe03f */
[----:B------:R-:W-:Y:S01]  /*3120*/  UMOV UR13, 0x40000040 ;  /* 0x40000040000d7882 */ /* 0x000fe20000000000 */
[----:B------:R-:W-:Y:S01]  /*3130*/  UMOV UR15, 0x40000040 ;  /* 0x40000040000f7882 */ /* 0x000fe20000000000 */
[----:B---3--:R-:W-:-:S06]  /*3140*/  WARPGROUP.ARRIVE ;  /* 0x00000000000079c5 */ /* 0x008fcc0000000000 */
[----:B------:R-:W-:Y:S03]  /*3150*/  HGMMA.64x256x8.F32.TF32 R24, gdesc[UR12], R24, gsb0 ;  /* 0x07e000000c1879f0 */ /* 0x000fe60008002818 */
        /* <DEDUP_REMOVED lines=41> */
[----:B------:R0:W-:Y:S01]  /*33f0*/  STL.64 [R1+0x50], R44 ;  /* 0x0000502c01007387 */ /* 0x0001e20000100a00 */
[----:B------:R-:W-:Y:S01]  /*3400*/  IMAD.MOV.U32 R204, RZ, RZ, R120 ;  /* 0x000000ffffcc7224 */ /* 0x000fe200078e0078 */
[----:B------:R-:W-:Y:S01]  /*3410*/  MOV R205, R121 ;  /* 0x0000007900cd7202 */ /* 0x000fe20000000f00 */
[----:B------:R-:W-:Y:S01]  /*3420*/  IMAD.MOV.U32 R202, RZ, RZ, R118 ;  /* 0x000000ffffca7224 */ /* 0x000fe200078e0076 */
[----:B------:R-:W3:Y:S01]  /*3430*/  LDL.LU.64 R150, [R1+0xa30] ;  /* 0x000a300001967983 */ /* 0x000ee20000300a00 */
[----:B------:R-:W-:Y:S01]  /*3440*/  MOV R203, R119 ;  /* 0x0000007700cb7202 */ /* 0x000fe20000000f00 */
[----:B------:R-:W-:Y:S01]  /*3450*/  IMAD.MOV.U32 R200, RZ, RZ, R116 ;  /* 0x000000ffffc87224 */ /* 0x000fe200078e0074 */
[----:B------:R-:W-:Y:S01]  /*3460*/  MOV R201, R117 ;  /* 0x0000007500c97202 */ /* 0x000fe20000000f00 */
[----:B------:R-:W3:Y:S01]  /*3470*/  LDL.LU.64 R148, [R1+0xa28] ;  /* 0x000a280001947983 */ /* 0x000ee20000300a00 */
        /* <DEDUP_REMOVED lines=92> */
[----:B------:R-:W-:-:S03]  /*3a40*/  MOV R234, R47 ;  /* 0x0000002f00ea7202 */ /* 0x000fc60000000f00 */
        /* <DEDUP_REMOVED lines=28> */
[----:B0-----:R-:W3:Y:S04]  /*3c10*/  LDL.LU.64 R44, [R1+0x888] ;  /* 0x00088800012c7983 */ /* 0x001ee80000300a00 */
        /* <DEDUP_REMOVED lines=11> */
[----:B------:R-:W-:-:S02]  /*3cd0*/  UMOV UR13, 0x40000040 ;  /* 0x40000040000d7882 */ /* 0x000fc40000000000 */
[----:B--2---:R-:W-:Y:S01]  /*3ce0*/  STL [R1+0x830], R160 ;  /* 0x000830a001007387 */ /* 0x004fe20000100800 */
[----:B---3--:R-:W-:-:S06]  /*3cf0*/  WARPGROUP.ARRIVE ;  /* 0x00000000000079c5 */ /* 0x008fcc0000000000 */
        /* <DEDUP_REMOVED lines=332> */
[----:B------:R-:W-:Y:S01]  /*51c0*/  STL.64 [R1+0x30], R36 ;  /* 0x0000302401007387 */ /* 0x000fe20000100a00 */
[----:B------:R-:W-:-:S03]  /*51d0*/  IMAD.MOV.U32 R2, RZ, RZ, R150 ;  /* 0x000000ffff027224 */ /* 0x000fc600078e0096 */
[----:B------:R-:W-:Y:S01]  /*51e0*/  STL.64 [R1+0x38], R38 ;  /* 0x0000382601007387 */ /* 0x000fe20000100a00 */
[----:B------:R-:W-:-:S03]  /*51f0*/  MOV R0, R151 ;  /* 0x0000009700007202 */ /* 0x000fc60000000f00 */
[----:B------:R-:W-:Y:S01]  /*5200*/  STL.64 [R1+0x40], R40 ;  /* 0x0000402801007387 */ /* 0x000fe20000100a00 */
[----:B------:R-:W-:Y:S01]  /*5210*/  IMAD.MOV.U32 R4, RZ, RZ, R148 ;  /* 0x000000ffff047224 */ /* 0x000fe200078e0094 */
[----:B------:R-:W-:Y:S02]  /*5220*/  MOV R3, R149 ;  /* 0x0000009500037202 */ /* 0x000fe40000000f00 */
[----:B------:R-:W-:Y:S01]  /*5230*/  STL.64 [R1+0x48], R42 ;  /* 0x0000482a01007387 */ /* 0x000fe20000100a00 */
[----:B------:R-:W-:Y:S01]  /*5240*/  IMAD.MOV.U32 R6, RZ, RZ, R146 ;  /* 0x000000ffff067224 */ /* 0x000fe200078e0092 */
[----:B------:R-:W-:Y:S02]  /*5250*/  MOV R5, R147 ;  /* 0x0000009300057202 */ /* 0x000fe40000000f00 */
[----:B------:R0:W-:Y:S01]  /*5260*/  STL.64 [R1+0x50], R44 ;  /* 0x0000502c01007387 */ /* 0x0001e20000100a00 */
[----:B------:R-:W-:Y:S01]  /*5270*/  IMAD.MOV.U32 R8, RZ, RZ, R144 ;  /* 0x000000ffff087224 */ /* 0x000fe200078e0090 */
[----:B------:R-:W-:-:S02]  /*5280*/  MOV R7, R145 ;  /* 0x0000009100077202 */ /* 0x000fc40000000f00 */
[----:B------:R-:W3:Y:S01]  /*5290*/  LDL.LU.64 R150, [R1+0x778] ;  /* 0x0007780001967983 */ /* 0x000ee20000300a00 */
[----:B------:R-:W-:Y:S01]  /*52a0*/  IMAD.MOV.U32 R10, RZ, RZ, R142 ;  /* 0x000000ffff0a7224 */ /* 0x000fe200078e008e */
[----:B------:R-:W-:Y:S02]  /*52b0*/  MOV R9, R143 ;  /* 0x0000008f00097202 */ /* 0x000fe40000000f00 */
[----:B------:R-:W3:Y:S01]  /*52c0*/  LDL.LU.64 R148, [R1+0x770] ;  /* 0x0007700001947983 */ /* 0x000ee20000300a00 */
[----:B------:R-:W-:Y:S01]  /*52d0*/  IMAD.MOV.U32 R12, RZ, RZ, R140 ;  /* 0x000000ffff0c7224 */ /* 0x000fe200078e008c */
[----:B------:R-:W-:Y:S02]  /*52e0*/  MOV R11, R141 ;  /* 0x0000008d000b7202 */ /* 0x000fe40000000f00 */
[----:B------:R-:W3:Y:S01]  /*52f0*/  LDL.LU.64 R146, [R1+0x768] ;  /* 0x0007680001927983 */ /* 0x000ee20000300a00 */
        /* <DEDUP_REMOVED lines=758> */
[----:B------:R-:W-:Y:S01]  /*8260*/  UIADD3 UR12, UR8, 0x806, URZ ;  /* 0x00000806080c7890 */ /* 0x000fe2000fffe03f */
[----:B------:R-:W-:Y:S01]  /*8270*/  IMAD.MOV.U32 R235, RZ, RZ, R3 ;  /* 0x000000ffffeb7224 */ /* 0x000fe200078e0003 */
[----:B------:R-:W-:Y:S01]  /*8280*/  UIADD3 UR14, UR6, 0x806, URZ ;  /* 0x00000806060e7890 */ /* 0x000fe2000fffe03f */
[----:B------:R0:W5:Y:S01]  /*8290*/  LDL.LU R16, [R1+0x2c4] ;  /* 0x0002c40001107983 */ /* 0x0001620000300800 */
[----:B------:R-:W-:Y:S01]  /*82a0*/  UMOV UR13, 0x40000040 ;  /* 0x40000040000d7882 */ /* 0x000fe20000000000 */
[----:B------:R-:W-:-:S02]  /*82b0*/  UMOV UR15, 0x40000040 ;  /* 0x40000040000f7882 */ /* 0x000fc40000000000 */
[----:B------:R0:W5:Y:S04]  /*82c0*/  LDL.LU R2, [R1+0x2c0] ;  /* 0x0002c00001027983 */ /* 0x0001680000300800 */
[----:B------:R0:W5:Y:S01]  /*82d0*/  LDL.LU R0, [R1+0x2bc] ;  /* 0x0002bc0001007983 */ /* 0x0001620000300800 */
        /* <DEDUP_REMOVED lines=67> */
[----:B-1----:R0:W5:Y:S04]  /*8710*/  LDL.LU R160, [R1+0x2b8] ;  /* 0x0002b80001a07983 */ /* 0x0021680000300800 */
[----:B------:R-:W2:Y:S04]  /*8720*/  LDL.LU.64 R150, [R1+0x2b0] ;  /* 0x0002b00001967983 */ /* 0x000ea80000300a00 */
        /* <DEDUP_REMOVED lines=20> */
[----:B------:R-:W2:Y:S01]  /*8870*/  LDL.LU.64 R108, [R1+0x208] ;  /* 0x00020800016c7983 */ /* 0x000ea20000300a00 */
[----:B------:R-:W-:Y:S01]  /*8880*/  UIADD3 UR12, UR8, 0xc06, URZ ;  /* 0x00000c06080c7890 */ /* 0x000fe2000fffe03f */
[----:B------:R-:W-:Y:S01]  /*8890*/  UMOV UR13, 0x40000040 ;  /* 0x40000040000d7882 */ /* 0x000fe20000000000 */
[----:B--2---:R-:W-:-:S07]  /*88a0*/  WARPGROUP.ARRIVE ;  /* 0x00000000000079c5 */ /* 0x004fce0000000000 */
[----:B------:R-:W-:Y:S03]  /*88b0*/  HGMMA.64x256x8.F32.TF32 R24, gdesc[UR12], R24, gsb0 ;  /* 0x07e000000c1879f0 */ /* 0x000fe60008002818 */
[----:B------:R-:W-:Y:S02]  /*88c0*/  WARPGROUP.DEPBAR.LE gsb0, 0x0 ;  /* 0x00008000000079c5 */ /* 0x000fe40000010000 */
[----:B0-----:R-:W-:Y:S05]  /*88d0*/  @!P1 BRA `(.L_x_18) ;  /* 0x0000008000a89947 */ /* 0x001fea0003800000 */
[----:B------:R-:W-:Y:S02]  /*88e0*/  UIADD3 UR6, UR37, 0x1, URZ ;  /* 0x0000000125067890 */ /* 0x000fe4000fffe03f */
[----:B------:R-:W-:Y:S02]  /*88f0*/  UMOV UR7, UR37 ;  /* 0x0000002500077c82 */ /* 0x000fe40008000000 */
[----:B------:R-:W-:-:S04]  /*8900*/  UISETP.NE.AND UP0, UPT, UR6, 0x3, UPT ;  /* 0x000000030600788c */ /* 0x000fc8000bf05270 */
[----:B------:R-:W-:Y:S02]  /*8910*/  USEL UR9, URZ, 0x1, UP0 ;  /* 0x000000013f097887 */ /* 0x000fe40008000000 */
[----:B------:R-:W-:Y:S02]  /*8920*/  USEL UR6, UR6, URZ, UP0 ;  /* 0x0000003f06067287 */ /* 0x000fe40008000000 */
[----:B------:R-:W-:-:S12]  /*8930*/  ULOP3.LUT UR9, UR36, UR9, URZ, 0x3c, !UPT ;  /* 0x0000000924097292 */ /* 0x000fd8000f8e3c3f */
.L_x_25:
[----:B------:R-:W-:Y:S05]  /*8940*/  @!P0 BRA `(.L_x_19) ;  /* 0x0000000000048947 */ /* 0x000fea0003800000 */
[----:B------:R-:W-:Y:S01]  /*8950*/  BPT.TRAP 0x1 ;  /* 0x000000040000795c */ /* 0x000fe20000300000 */
.L_x_19:
[----:B------:R-:W0:Y:S01]  /*8960*/  S2UR UR10, SR_CgaCtaId ;  /* 0x00000000000a79c3 */ /* 0x000e220000008800 */
[----:B------:R-:W-:Y:S01]  /*8970*/  UMOV UR8, 0x400 ;  /* 0x0000040000087882 */ /* 0x000fe20000000000 */
[----:B------:R-:W-:-:S04]  /*8980*/  MOV R3, UR9 ;  /* 0x0000000900037c02 */ /* 0x000fc80008000f00 */
[----:B------:R-:W-:Y:S01]  /*8990*/  SHF.L.U32 R3, R3, 0x1f, RZ ;  /* 0x0000001f03037819 */ /* 0x000fe200000006ff */
[----:B0-----:R-:W-:-:S04]  /*89a0*/  ULEA UR8, UR10, UR8, 0x18 ;  /* 0x000000080a087291 */ /* 0x001fc8000f8ec03f */
[----:B------:R-:W-:-:S09]  /*89b0*/  ULEA UR10, UR6, UR8, 0x3 ;  /* 0x00000008060a7291 */ /* 0x000fd2000f8e183f */
[----:B------:R0:W1:Y:S01]  /*89c0*/  SYNCS.PHASECHK.TRANS64.TRYWAIT P1, [UR10], R3 ;  /* 0x00000003ff0075a7 */ /* 0x000062000802014a */
[----:B------:R-:W-:Y:S05]  /*89d0*/  @!P0 BRA `(.L_x_20) ;  /* 0x0000000000048947 */ /* 0x000fea0003800000 */
[----:B------:R-:W-:Y:S01]  /*89e0*/  BPT.TRAP 0x1 ;  /* 0x000000040000795c */ /* 0x000fe20000300000 */
.L_x_20:
[----:B-1----:R-:W-:Y:S05]  /*89f0*/  @P1 BRA `(.L_x_21) ;  /* 0x0000000000081947 */ /* 0x002fea0003800000 */
[----:B------:R-:W1:Y:S02]  /*8a00*/  SYNCS.PHASECHK.TRANS64.TRYWAIT P1, [UR10], R3 ;  /* 0x00000003ff0075a7 */ /* 0x000e64000802014a */
[----:B-1----:R-:W-:Y:S05]  /*8a10*/  @!P1 BRA `(.L_x_22) ;  /* 0x0000017800e09947 */ /* 0x002fea0003800000 */
.L_x_21:
        /* <DEDUP_REMOVED lines=64> */
[----:B--2---:R-:W2:Y:S04]  /*8e20*/  LDL.LU.64 R24, [R1] ;  /* 0x0000000001187983 */ /* 0x004ea80000300a00 */
        /* <DEDUP_REMOVED lines=63> */
[----:B------:R-:W-:-:S02]  /*9220*/  ULEA UR10, UR6, UR4, 0xc ;  /* 0x00000004060a7291 */ /* 0x000fc4000f8e603f */
[----:B------:R-:W-:Y:S01]  /*9230*/  ULEA UR11, UR6, UR5, 0xc ;  /* 0x00000005060b7291 */ /* 0x000fe2000f8e603f */
[----:B-----5:R-:W-:Y:S01]  /*9240*/  STL [R1+0x2c4], R16 ;  /* 0x0002c41001007387 */ /* 0x020fe20000100800 */
[----:B------:R-:W-:Y:S01]  /*9250*/  UMOV UR13, 0x40000040 ;  /* 0x40000040000d7882 */ /* 0x000fe20000000000 */
[----:B------:R-:W-:Y:S02]  /*9260*/  UMOV UR15, 0x40000040 ;  /* 0x40000040000f7882 */ /* 0x000fe40000000000 */
[----:B------:R-:W-:Y:S01]  /*9270*/  UMOV UR12, UR10 ;  /* 0x0000000a000c7c82 */ /* 0x000fe20008000000 */
[----:B------:R3:W-:Y:S01]  /*9280*/  STL [R1+0x2c0], R2 ;  /* 0x0002c00201007387 */ /* 0x0007e20000100800 */
[----:B------:R-:W-:-:S03]  /*9290*/  UMOV UR14, UR11 ;  /* 0x0000000b000e7c82 */ /* 0x000fc60008000000 */
[----:B------:R4:W-:Y:S01]  /*92a0*/  STL [R1+0x2bc], R0 ;  /* 0x0002bc0001007387 */ /* 0x0009e20000100800 */
[----:B--2---:R-:W-:-:S06]  /*92b0*/  WARPGROUP.ARRIVE ;  /* 0x00000000000079c5 */ /* 0x004fcc0000000000 */
[----:B------:R-:W-:Y:S03]  /*92c0*/  HGMMA.64x256x8.F32.TF32 R24, gdesc[UR12], R24, gsb0 ;  /* 0x07e000000c1879f0 */ /* 0x000fe60008002818 */
[----:B------:R-:W-:Y:S02]  /*92d0*/  WARPGROUP.DEPBAR.LE gsb0, 0x0 ;  /* 0x00008000000079c5 */ /* 0x000fe40000010000 */
[----:B------:R-:W-:Y:S01]  /*92e0*/  STL.64 [R1], R24 ;  /* 0x0000001801007387 */ /* 0x000fe20000100a00 */
[----:B---3--:R-:W-:Y:S01]  /*92f0*/  IMAD.MOV.U32 R2, RZ, RZ, R150 ;  /* 0x000000ffff027224 */ /* 0x008fe200078e0096 */
[----:B----4-:R-:W-:Y:S01]  /*9300*/  MOV R0, R151 ;  /* 0x0000009700007202 */ /* 0x010fe20000000f00 */
[----:B-1----:R-:W-:Y:S01]  /*9310*/  IMAD.MOV.U32 R4, RZ, RZ, R148 ;  /* 0x000000ffff047224 */ /* 0x002fe200078e0094 */
[----:B------:R-:W-:Y:S01]  /*9320*/  STL.64 [R1+0x8], R26 ;  /* 0x0000081a01007387 */ /* 0x000fe20000100a00 */
[----:B0-----:R-:W-:Y:S01]  /*9330*/  MOV R3, R149 ;  /* 0x0000009500037202 */ /* 0x001fe20000000f00 */
        /* <DEDUP_REMOVED lines=38> */
[----:B------:R-:W2:Y:S01]  /*95a0*/  LDL.LU.64 R150, [R1+0xce8] ;  /* 0x000ce80001967983 */ /* 0x000ea20000300a00 */
[----:B------:R-:W-:Y:S01]  /*95b0*/  MOV R203, R119 ;  /* 0x0000007700cb7202 */ /* 0x000fe20000000f00 */
[----:B------:R-:W-:Y:S01]  /*95c0*/  IMAD.MOV.U32 R200, RZ, RZ, R116 ;  /* 0x000000ffffc87224 */ /* 0x000fe200078e0074 */
[----:B------:R-:W-:Y:S01]  /*95d0*/  MOV R201, R117 ;  /* 0x0000007500c97202 */ /* 0x000fe20000000f00 */
[----:B------:R-:W2:Y:S01]  /*95e0*/  LDL.LU.64 R148, [R1+0xce0] ;  /* 0x000ce00001947983 */ /* 0x000ea20000300a00 */
        /* <DEDUP_REMOVED lines=92> */
[----:B------:R-:W-:-:S03]  /*9bb0*/  MOV R234, R47 ;  /* 0x0000002f00ea7202 */ /* 0x000fc60000000f00 */
        /* <DEDUP_REMOVED lines=28> */
[----:B0-----:R-:W2:Y:S04]  /*9d80*/  LDL.LU.64 R44, [R1+0xb40] ;  /* 0x000b4000012c7983 */ /* 0x001ea80000300a00 */
        /* <DEDUP_REMOVED lines=11> */
[----:B------:R-:W-:-:S02]  /*9e40*/  UMOV UR13, 0x40000040 ;  /* 0x40000040000d7882 */ /* 0x000fc40000000000 */
[----:B------:R-:W-:Y:S01]  /*9e50*/  STL [R1+0xae8], R160 ;  /* 0x000ae8a001007387 */ /* 0x000fe20000100800 */
[----:B--2---:R-:W-:-:S06]  /*9e60*/  WARPGROUP.ARRIVE ;  /* 0x00000000000079c5 */ /* 0x004fcc0000000000 */
        /* <DEDUP_REMOVED lines=1725> */
[----:B------:R-:W-:Y:S01]  /*10a40*/  BPT.TRAP 0x1 ;  /* 0x000000040000795c */ /* 0x000fe20000300000 */
.L_x_23:
[----:B------:R-:W-:Y:S02]  /*10a50*/  UISETP.GT.U32.AND UP0, UPT, UR38, 0x1, UPT ;  /* 0x000000012600788c */ /* 0x000fe4000bf04070 */
[----:B------:R-:W-:-:S04]  /*10a60*/  ULEA UR8, UR7, UR8, 0x3 ;  /* 0x0000000807087291 */ /* 0x000fc8000f8e183f */
[----:B------:R-:W-:Y:S01]  /*10a70*/  UIADD3 UR8, UR8, 0x18, URZ ;  /* 0x0000001808087890 */ /* 0x000fe2000fffe03f */
[----:B------:R-:W-:-:S03]  /*10a80*/  PLOP3.LUT P1, PT, PT, PT, UP0, 0x80, 0x0 ;  /* 0x000000000000781c */ /* 0x000fc60003f2f008 */
[----:B------:R-:W-:-:S09]  /*10a90*/  UPRMT UR8, URZ, 0x654, UR8 ;  /* 0x000006543f087896 */ /* 0x000fd20008000008 */
[----:B------:R-:W-:Y:S01]  /*10aa0*/  SYNCS.ARRIVE.TRANS64.RED.A1T0 RZ, [UR8], RZ ;  /* 0x000000ffffff79a7 */ /* 0x000fe20008100408 */
[----:B------:R-:W-:Y:S05]  /*10ab0*/  @P1 BRA `(.L_x_24) ;  /* 0x0000000000041947 */ /* 0x000fea0003800000 */
[----:B------:R-:W-:Y:S01]  /*10ac0*/  BPT.TRAP 0x1 ;  /* 0x000000040000795c */ /* 0x000fe20000300000 */
.L_x_24:
[----:B------:R-:W-:Y:S01]  /*10ad0*/  UIADD3 UR6, UR6, 0x1, URZ ;  /* 0x0000000106067890 */ /* 0x000fe2000fffe03f */
[C---:B-----5:R-:W-:Y:S01]  /*10ae0*/  ISETP.GT.AND P1, PT, R0.reuse, 0x1, PT ;  /* 0x000000010000780c */ /* 0x060fe20003f24270 */
[----:B------:R-:W-:Y:S01]  /*10af0*/  UIADD3 UR7, UR7, 0x1, URZ ;  /* 0x0000000107077890 */ /* 0x000fe2000fffe03f */
[----:B------:R-:W-:Y:S01]  /*10b00*/  IADD3 R0, R0, -0x1, RZ ;  /* 0xffffffff00007810 */ /* 0x000fe20007ffe0ff */
[----:B------:R-:W-:Y:S02]  /*10b10*/  UISETP.NE.AND UP0, UPT, UR6, 0x3, UPT ;  /* 0x000000030600788c */ /* 0x000fe4000bf05270 */
[----:B------:R-:W-:Y:S02]  /*10b20*/  UISETP.NE.AND UP1, UPT, UR7, 0x3, UPT ;  /* 0x000000030700788c */ /* 0x000fe4000bf25270 */
[----:B------:R-:W-:Y:S02]  /*10b30*/  USEL UR8, URZ, 0x1, UP0 ;  /* 0x000000013f087887 */ /* 0x000fe40008000000 */
[----:B------:R-:W-:-:S02]  /*10b40*/  USEL UR6, UR6, URZ, UP0 ;  /* 0x0000003f06067287 */ /* 0x000fc40008000000 */
[----:B------:R-:W-:Y:S02]  /*10b50*/  USEL UR7, UR7, URZ, UP1 ;  /* 0x0000003f07077287 */ /* 0x000fe40008800000 */
[----:B------:R-:W-:Y:S01]  /*10b60*/  ULOP3.LUT UR9, UR9, UR8, URZ, 0x3c, !UPT ;  /* 0x0000000809097292 */ /* 0x000fe2000f8e3c3f */
[----:B------:R-:W-:Y:S11]  /*10b70*/  @P1 BRA `(.L_x_25) ;  /* 0xffffff7c00701947 */ /* 0x000ff6000383ffff */
.L_x_18:
[----:B-----5:R-:W0:Y:S02]  /*10b80*/  LDC R0, c[0x0][0x28c] ;  /* 0x0000a300ff007b82 */ /* 0x020e240000000800 */
[----:B0-----:R-:W-:-:S13]  /*10b90*/  ISETP.GE.AND P1, PT, R0, 0x1, PT ;  /* 0x000000010000780c */ /* 0x001fda0003f26270 */
[----:B------:R-:W-:Y:S05]  /*10ba0*/  @!P1 BRA `(.L_x_26) ;  /* 0x00000000004c9947 */ /* 0x000fea0003800000 */
[----:B------:R-:W-:Y:S05]  /*10bb0*/  @!P0 BRA `(.L_x_27) ;  /* 0x0000000000048947 */ /* 0x000fea0003800000 */
[----:B------:R-:W-:Y:S01]  /*10bc0*/  BPT.TRAP 0x1 ;  /* 0x000000040000795c */ /* 0x000fe20000300000 */
.L_x_27:
[----:B------:R-:W0:Y:S01]  /*10bd0*/  S2UR UR7, SR_CgaCtaId ;  /* 0x00000000000779c3 */ /* 0x000e220000008800 */
[----:B------:R-:W-:-:S04]  /*10be0*/  UISETP.LT.AND UP0, UPT, UR43, 0x1, UPT ;  /* 0x000000012b00788c */ /* 0x000fc8000bf01270 */
[----:B------:R-:W-:Y:S02]  /*10bf0*/  USEL UR6, UR43, 0x1, UP0 ;  /* 0x000000012b067887 */ /* 0x000fe40008000000 */
[----:B------:R-:W-:Y:S02]  /*10c00*/  UISETP.GT.U32.AND UP0, UPT, UR38, 0x1, UPT ;  /* 0x000000012600788c */ /* 0x000fe4000bf04070 */
[----:B------:R-:W-:-:S04]  /*10c10*/  UIADD3 UR6, UR37, UR43, -UR6 ;  /* 0x0000002b25067290 */ /* 0x000fc8000fffe806 */
[----:B------:R-:W-:Y:S01]  /*10c20*/  UIMAD.WIDE.U32 UR4, UR6, -0x55555555, URZ ;  /* 0xaaaaaaab060478a5 */ /* 0x000fe2000f8e003f */
[----:B------:R-:W-:-:S03]  /*10c30*/  PLOP3.LUT P0, PT, PT, PT, UP0, 0x80, 0x0 ;  /* 0x000000000000781c */ /* 0x000fc60003f0f008 */
[----:B------:R-:W-:-:S03]  /*10c40*/  USHF.R.U32.HI UR4, URZ, 0x1, UR5 ;  /* 0x000000013f047899 */ /* 0x000fc60008011605 */
[----:B------:R-:W-:Y:S01]  /*10c50*/  UMOV UR5, 0x400 ;  /* 0x0000040000057882 */ /* 0x000fe20000000000 */
[----:B------:R-:W-:Y:S02]  /*10c60*/  UIMAD UR6, UR4, -0x3, UR6 ;  /* 0xfffffffd040678a4 */ /* 0x000fe4000f8e0206 */
[----:B0-----:R-:W-:-:S04]  /*10c70*/  ULEA UR5, UR7, UR5, 0x18 ;  /* 0x0000000507057291 */ /* 0x001fc8000f8ec03f */
[----:B------:R-:W-:-:S04]  /*10c80*/  ULEA UR6, UR6, UR5, 0x3 ;  /* 0x0000000506067291 */ /* 0x000fc8000f8e183f */
[----:B------:R-:W-:-:S04]  /*10c90*/  UIADD3 UR6, UR6, 0x18, URZ ;  /* 0x0000001806067890 */ /* 0x000fc8000fffe03f */
[----:B------:R-:W-:-:S09]  /*10ca0*/  UPRMT UR6, URZ, 0x654, UR6 ;  /* 0x000006543f067896 */ /* 0x000fd20008000006 */
[----:B------:R-:W-:Y:S01]  /*10cb0*/  SYNCS.ARRIVE.TRANS64.RED.A1T0 RZ, [UR6], RZ ;  /* 0x000000ffffff79a7 */ /* 0x000fe20008100406 */
[----:B------:R-:W-:Y:S05]  /*10cc0*/  @P0 BRA `(.L_x_26) ;  /* 0x0000000000040947 */ /* 0x000fea0003800000 */
[----:B------:R-:W-:Y:S01]  /*10cd0*/  BPT.TRAP 0x1 ;  /* 0x000000040000795c */ /* 0x000fe20000300000 */
.L_x_26:
[----:B------:R-:W0:Y:S01]  /*10ce0*/  S2R R8, SR_TID.X ;  /* 0x0000000000087919 */ /* 0x000e220000002100 */
[----:B------:R-:W-:Y:S01]  /*10cf0*/  IMAD.MOV.U32 R19, RZ, RZ, 0x6540 ;  /* 0x00006540ff137424 */ /* 0x000fe200078e00ff */
[----:B------:R-:W-:Y:S01]  /*10d00*/  USHF.R.S32.HI UR10, URZ, 0x1f, UR42 ;  /* 0x0000001f3f0a7899 */ /* 0x000fe2000801142a */
[----:B------:R-:W-:Y:S01]  /*10d10*/  LOP3.LUT R4, R160, 0x1, RZ, 0xc0, !PT ;  /* 0x00000001a0047812 */ /* 0x000fe200078ec0ff */
[----:B------:R-:W-:Y:S01]  /*10d20*/  ULDC.64 UR8, c[0x0][0x5d0] ;  /* 0x0001740000087ab9 */ /* 0x000fe20000000a00 */
[----:B------:R-:W-:Y:S01]  /*10d30*/  UIMAD.WIDE UR6, UR40, 0x100, URZ ;  /* 0x00000100280678a5 */ /* 0x000fe2000f8e023f */
[----:B------:R-:W-:Y:S01]  /*10d40*/  MOV R6, UR8 ;  /* 0x0000000800067c02 */ /* 0x000fe20008000f00 */
[----:B------:R-:W-:Y:S01]  /*10d50*/  UIMAD UR4, UR10, UR8, URZ ;  /* 0x000000080a0472a4 */ /* 0x000fe2000f8e023f */
[----:B------:R-:W-:Y:S01]  /*10d60*/  IMAD.SHL.U32 R3, R4, 0x40, RZ ;  /* 0x0000004004037824 */ /* 0x000fe200078e00ff */
[----:B------:R-:W-:Y:S02]  /*10d70*/  USHF.L.U32 UR40, UR40, 0x8, URZ ;  /* 0x0000000828287899 */ /* 0x000fe4000800063f */
[----:B------:R-:W-:Y:S01]  /*10d80*/  UIMAD UR4, UR42, UR9, UR4 ;  /* 0x000000092a0472a4 */ /* 0x000fe2000f8e0204 */
[----:B------:R-:W-:Y:S01]  /*10d90*/  ULDC UR8, c[0x0][0x284] ;  /* 0x0000a10000087ab9 */ /* 0x000fe20000000800 */
[----:B------:R-:W-:Y:S01]  /*10da0*/  UIADD3 UR37, UR43, UR37, URZ ;  /* 0x000000252b257290 */ /* 0x000fe2000fffe03f */
[----:B------:R-:W-:Y:S01]  /*10db0*/  MOV R17, UR8 ;  /* 0x0000000800117c02 */ /* 0x000fe20008000f00 */
[----:B------:R-:W-:-:S02]  /*10dc0*/  UISETP.GE.U32.AND UP2, UPT, UR43, 0x3, UPT ;  /* 0x000000032b00788c */ /* 0x000fc4000bf46070 */
[----:B------:R-:W-:-:S04]  /*10dd0*/  UISETP.GT.U32.AND UP1, UPT, UR37, 0x2, UPT ;  /* 0x000000022500788c */ /* 0x000fc8000bf24070 */
[----:B------:R-:W-:Y:S01]  /*10de0*/  UISETP.LT.U32.AND UP1, UPT, UR43, 0x3, UP1 ;  /* 0x000000032b00788c */ /* 0x000fe20008f21070 */
[----:B0-----:R-:W-:Y:S02]  /*10df0*/  SHF.L.U32 R18, R8, 0x1, RZ ;  /* 0x0000000108127819 */ /* 0x001fe400000006ff */
[----:B------:R-:W-:Y:S02]  /*10e00*/  SHF.R.U32.HI R0, RZ, 0x2, R8 ;  /* 0x00000002ff007819 */ /* 0x000fe40000011608 */
[----:B------:R-:W-:Y:S02]  /*10e10*/  LOP3.LUT R18, R18, 0x6, RZ, 0xc0, !PT ;  /* 0x0000000612127812 */ /* 0x000fe400078ec0ff */
[----:B------:R-:W-:Y:S02]  /*10e20*/  LOP3.LUT R5, R8, 0x60, RZ, 0xc0, !PT ;  /* 0x0000006008057812 */ /* 0x000fe400078ec0ff */
[----:B------:R-:W-:Y:S01]  /*10e30*/  PRMT R18, R18, R19, UR41 ;  /* 0x0000002912127e16 */ /* 0x000fe20008000013 */
[----:B------:R-:W-:Y:S01]  /*10e40*/  USHF.L.U32 UR41, UR41, 0x8, URZ ;  /* 0x0000000829297899 */ /* 0x000fe2000800063f */
[----:B------:R-:W-:-:S02]  /*10e50*/  LOP3.LUT R0, R0, 0x7, RZ, 0xc0, !PT ;  /* 0x0000000700007812 */ /* 0x000fc400078ec0ff */
[----:B------:R-:W-:Y:S02]  /*10e60*/  SHF.R.S32.HI R19, RZ, 0x1f, R18 ;  /* 0x0000001fff137819 */ /* 0x000fe40000011412 */
[----:B------:R-:W-:Y:S02]  /*10e70*/  SHF.R.U32.HI R5, RZ, 0x1, R5 ;  /* 0x00000001ff057819 */ /* 0x000fe40000011605 */
[----:B------:R-:W-:Y:S01]  /*10e80*/  LOP3.LUT R3, R3, 0x40, R0, 0xe2, !PT ;  /* 0x0000004003037812 */ /* 0x000fe200078ee200 */
[----:B------:R-:W-:Y:S01]  /*10e90*/  IMAD.WIDE.U32 R6, R6, UR42, R18 ;  /* 0x0000002a06067c25 */ /* 0x000fe2000f8e0012 */
[----:B------:R-:W-:Y:S02]  /*10ea0*/  IADD3 R0, RZ, -R5, -R0 ;  /* 0x80000005ff007210 */ /* 0x000fe40007ffe800 */
[----:B------:R-:W-:Y:S01]  /*10eb0*/  LOP3.LUT R3, R3, UR6, R5, 0xfe, !PT ;  /* 0x0000000603037c12 */ /* 0x000fe2000f8efe05 */
[----:B------:R-:W-:Y:S01]  /*10ec0*/  VIADD R7, R7, UR4 ;  /* 0x0000000407077c36 */ /* 0x000fe20008000000 */
[----:B------:R-:W-:Y:S01]  /*10ed0*/  ULDC UR4, c[0x0][0x288] ;  /* 0x0000a20000047ab9 */ /* 0x000fe20000000800 */
[----:B------:R-:W-:Y:S01]  /*10ee0*/  IMAD R0, R4, -0x40, R0 ;  /* 0xffffffc004007824 */ /* 0x000fe200078e0200 */
[----:B------:R-:W-:Y:S01]  /*10ef0*/  UISETP.GE.AND UP0, UPT, UR41, UR4, UPT ;  /* 0x000000042900728c */ /* 0x000fe2000bf06270 */
[----:B------:R-:W-:-:S03]  /*10f00*/  IMAD.MOV.U32 R4, RZ, RZ, -0x2 ;  /* 0xfffffffeff047424 */ /* 0x000fc600078e00ff */
[----:B------:R-:W-:Y:S02]  /*10f10*/  UISETP.GE.OR UP0, UPT, UR40, UR8, UP0 ;  /* 0x000000082800728c */ /* 0x000fe40008706670 */
[----:B------:R-:W-:Y:S01]  /*10f20*/  IADD3 R17, R17, -UR40, R0 ;  /* 0x8000002811117c10 */ /* 0x000fe2000fffe000 */
[----:B------:R-:W-:Y:S01]  /*10f30*/  USEL UR8, URZ, 0x1, !UP1 ;  /* 0x000000013f087887 */ /* 0x000fe2000c800000 */
[----:B------:R-:W-:Y:S01]  /*10f40*/  LOP3.LUT R0, R8, 0x3, RZ, 0xc0, !PT ;  /* 0x0000000308007812 */ /* 0x000fe200078ec0ff */
[----:B------:R-:W-:Y:S01]  /*10f50*/  UMOV UR40, 0xffffffff ;  /* 0xffffffff00287882 */ /* 0x000fe20000000000 */
[----:B------:R-:W-:Y:S01]  /*10f60*/  PLOP3.LUT P0, PT, PT, PT, UP0, 0x80, 0x0 ;  /* 0x000000000000781c */ /* 0x000fe20003f0f008 */
[----:B------:R-:W-:Y:S02]  /*10f70*/  ULOP3.LUT UR36, UR36, UR8, URZ, 0x3c, !UPT ;  /* 0x0000000824247292 */ /* 0x000fe4000f8e3c3f */
[----:B------:R-:W-:Y:S01]  /*10f80*/  IMAD R0, R0, R4, UR4 ;  /* 0x0000000400007e24 */ /* 0x000fe2000f8e0204 */
[----:B------:R-:W-:-:S04]  /*10f90*/  UIMAD.WIDE.U32 UR4, UR37, -0x55555555, URZ ;  /* 0xaaaaaaab250478a5 */ /* 0x000fc8000f8e003f */
[----:B------:R-:W-:Y:S01]  /*10fa0*/  USHF.R.U32.HI UR4, URZ, 0x1, UR5 ;  /* 0x000000013f047899 */ /* 0x000fe20008011605 */
[----:B------:R-:W-:-:S03]  /*10fb0*/  IADD3 R0, R0, -UR41, RZ ;  /* 0x8000002900007c10 */ /* 0x000fc6000fffe0ff */
[----:B------:R-:W-:Y:S02]  /*10fc0*/  UIMAD UR37, UR4, -0x3, UR37 ;  /* 0xfffffffd042578a4 */ /* 0x000fe4000f8e0225 */
[----:B------:R-:W-:Y:S01]  /*10fd0*/  @UP2 ULOP3.LUT UR36, UR36, 0x1, UR4, 0x78, !UPT ;  /* 0x0000000124242892 */ /* 0x000fe2000f8e7804 */
[----:B------:R-:W-:Y:S11]  /*10fe0*/  @P0 BRA `(.L_x_28) ;  /* 0x000000d4007c0947 */ /* 0x000ff60003800000 */
[----:B------:R-:W-:Y:S01]  /*10ff0*/  FSETP.NEU.AND P0, PT, R16, RZ, PT ;  /* 0x000000ff1000720b */ /* 0x000fe20003f0d000 */
[----:B------:R-:W-:Y:S01]  /*11000*/  ULDC.64 UR8, c[0x0][0x5c8] ;  /* 0x0001720000087ab9 */ /* 0x000fe20000000a00 */
[----:B------:R-:W-:Y:S01]  /*11010*/  ISETP.GT.AND P3, PT, R17, RZ, PT ;  /* 0x000000ff1100720c */ /* 0x000fe20003f64270 */
[----:B------:R-:W-:Y:S01]  /*11020*/  UIMAD UR4, UR7, UR8, URZ ;  /* 0x00000008070472a4 */ /* 0x000fe2000f8e023f */
[----:B------:R-:W-:Y:S01]  /*11030*/  IMAD.U32 R10, RZ, RZ, UR9 ;  /* 0x00000009ff0a7e24 */ /* 0x000fe2000f8e00ff */
[----:B------:R-:W-:Y:S01]  /*11040*/  BSSY B0, `(.L_x_28) ;  /* 0x0000d59000007945 */ /* 0x000fe20003800000 */
[----:B------:R-:W-:Y:S01]  /*11050*/  IMAD.WIDE.U32 R6, R3, UR8, R6 ;  /* 0x0000000803067c25 */ /* 0x000fe2000f8e0006 */
[----:B------:R-:W-:-:S03]  /*11060*/  ISETP.GT.AND P1, PT, R0, RZ, P3 ;  /* 0x000000ff0000720c */ /* 0x000fc60001f24270 */
[----:B------:R-:W-:-:S05]  /*11070*/  IMAD R10, R3, R10, UR4 ;  /* 0x00000004030a7e24 */ /* 0x000fca000f8e020a */
[----:B------:R-:W-:Y:S01]  /*11080*/  IADD3 R10, R7, R10, RZ ;  /* 0x0000000a070a7210 */ /* 0x000fe20007ffe0ff */
[----:B------:R-:W-:Y:S06]  /*11090*/  @!P0 BRA `(.L_x_29) ;  /* 0x0000009400188947 */ /* 0x000fec0003800000 */
[----:B------:R-:W0:Y:S01]  /*110a0*/  LDC.64 R22, c[0x0][0x5b8] ;  /* 0x00016e00ff167b82 */ /* 0x000e220000000a00 */
[----:B------:R-:W2:Y:S01]  /*110b0*/  LDL.LU R11, [R1] ;  /* 0x00000000010b7983 */ /* 0x000ea20000300800 */
[----:B------:R-:W-:-:S06]  /*110c0*/  ULDC.64 UR4, c[0x0][0x5c0] ;  /* 0x0001700000047ab9 */ /* 0x000fcc0000000a00 */
[----:B------:R-:W1:Y:S08]  /*110d0*/  LDC.64 R14, c[0x0][0x5b0] ;  /* 0x00016c00ff0e7b82 */ /* 0x000e700000000a00 */
[----:B------:R-:W3:Y:S01]  /*110e0*/  LDC.64 R12, c[0x0][0x5a8] ;  /* 0x00016a00ff0c7b82 */ /* 0x000ee20000000a00 */
[C---:B0-----:R-:W-:Y:S02]  /*110f0*/  IMAD R157, R22.reuse, UR10, RZ ;  /* 0x0000000a169d7c24 */ /* 0x041fe4000f8e02ff */
[----:B------:R-:W-:-:S04]  /*11100*/  IMAD.WIDE.U32 R152, R22, UR42, R18 ;  /* 0x0000002a16987c25 */ /* 0x000fc8000f8e0012 */
[----:B------:R-:W-:Y:S01]  /*11110*/  IMAD R157, R23, UR42, R157 ;  /* 0x0000002a179d7c24 */ /* 0x000fe2000f8e029d */
[----:B------:R-:W-:Y:S01]  /*11120*/  MOV R20, R152 ;  /* 0x0000009800147202 */ /* 0x000fe20000000f00 */
[----:B-1----:R-:W-:Y:S02]  /*11130*/  IMAD R156, R14, UR7, RZ ;  /* 0x000000070e9c7c24 */ /* 0x002fe4000f8e02ff */
[----:B------:R-:W-:Y:S02]  /*11140*/  IMAD.IADD R21, R153, 0x1, R157 ;  /* 0x0000000199157824 */ /* 0x000fe400078e029d */
[C---:B------:R-:W-:Y:S02]  /*11150*/  IMAD R156, R3.reuse, R15, R156 ;  /* 0x0000000f039c7224 */ /* 0x040fe400078e029c */
[----:B------:R-:W-:-:S04]  /*11160*/  IMAD.WIDE.U32 R4, R3, R14, R20 ;  /* 0x0000000e03047225 */ /* 0x000fc800078e0014 */
[----:B------:R-:W-:Y:S01]  /*11170*/  IMAD.IADD R5, R5, 0x1, R156 ;  /* 0x0000000105057824 */ /* 0x000fe200078e029c */
[----:B---3--:R-:W-:-:S04]  /*11180*/  LEA R8, P0, R4, R12, 0x2 ;  /* 0x0000000c04087211 */ /* 0x008fc800078010ff */
[----:B------:R-:W-:-:S05]  /*11190*/  LEA.HI.X R9, R4, R13, R5, 0x2, P0 ;  /* 0x0000000d04097211 */ /* 0x000fca00000f1405 */
[----:B------:R-:W3:Y:S01]  /*111a0*/  @P1 LDG.E.LTC128B R23, desc[UR44][R8.64] ;  /* 0x0000002c08171981 */ /* 0x000ee2000c1e1920 */
[C---:B------:R-:W-:Y:S01]  /*111b0*/  LEA R4, P0, R6.reuse, UR4, 0x2 ;  /* 0x0000000406047c11 */ /* 0x040fe2000f8010ff */
[----:B------:R-:W-:Y:S03]  /*111c0*/  BSSY B1, `(.L_x_30) ;  /* 0x000000e000017945 */ /* 0x000fe60003800000 */
[----:B------:R-:W-:Y:S01]  /*111d0*/  LEA.HI.X R5, R6, UR5, R10, 0x2, P0 ;  /* 0x0000000506057c11 */ /* 0x000fe200080f140a */
[----:B---3--:R-:W-:-:S04]  /*111e0*/  FMUL R6, R23, R16 ;  /* 0x0000001017067220 */ /* 0x008fc80000400000 */
[----:B--2---:R-:W-:-:S05]  /*111f0*/  FFMA R6, R11, R2, R6 ;  /* 0x000000020b067223 */ /* 0x004fca0000000006 */
[----:B------:R0:W-:Y:S02]  /*11200*/  @P1 STG.E desc[UR44][R4.64], R6 ;  /* 0x0000000604001986 */ /* 0x0001e4000c10192c */
[----:B0-----:R-:W-:-:S05]  /*11210*/  IMAD.WIDE.U32 R6, R3, R14, R18 ;  /* 0x0000000e03067225 */ /* 0x001fca00078e0012 */
[----:B------:R-:W-:-:S03]  /*11220*/  IADD3 R7, R156, R7, RZ ;  /* 0x000000079c077210 */ /* 0x000fc60007ffe0ff */
[----:B------:R-:W-:-:S04]  /*11230*/  IMAD.WIDE.U32 R6, R22, UR42, R6 ;  /* 0x0000002a16067c25 */ /* 0x000fc8000f8e0006 */
[----:B------:R-:W-:Y:S01]  /*11240*/  IMAD.IADD R7, R157, 0x1, R7 ;  /* 0x000000019d077824 */ /* 0x000fe200078e0207 */
[----:B------:R-:W-:-:S04]  /*11250*/  LEA R10, P0, R6, R12, 0x2 ;  /* 0x0000000c060a7211 */ /* 0x000fc800078010ff */
[----:B------:R-:W-:Y:S02]  /*11260*/  LEA.HI.X R11, R6, R13, R7, 0x2, P0 ;  /* 0x0000000d060b7211 */ /* 0x000fe400000f1407 */
[----:B------:R-:W-:-:S13]  /*11270*/  ISETP.GT.AND P0, PT, R0, 0x1, P3 ;  /* 0x000000010000780c */ /* 0x000fda0001f04270 */
[----:B------:R-:W-:Y:S05]  /*11280*/  @!P0 BRA `(.L_x_31) ;  /* 0x0000000000048947 */ /* 0x000fea0003800000 */
[----:B------:R0:W5:Y:S02]  /*11290*/  LDG.E.LTC128B R23, desc[UR44][R10.64+0x4] ;  /* 0x0000042c0a177981 */ /* 0x000164000c1e1920 */
.L_x_31:
[----:B------:R-:W-:Y:S05]  /*112a0*/  BSYNC B1 ;  /* 0x0000000000017941 */ /* 0x000fea0003800000 */
.L_x_30:
[----:B------:R-:W2:Y:S01]  /*112b0*/  LDL.LU R7, [R1+0x4] ;  /* 0x0000040001077983 */ /* 0x000ea20000300800 */
[----:B-----5:R-:W-:Y:S01]  /*112c0*/  FMUL R6, R23, R16 ;  /* 0x0000001017067220 */ /* 0x020fe20000400000 */
[C---:B------:R-:W-:Y:S02]  /*112d0*/  SHF.L.U64.HI R155, R14.reuse, 0x3, R15 ;  /* 0x000000030e9b7819 */ /* 0x040fe4000001020f */
[----:B------:R-:W-:Y:S01]  /*112e0*/  SHF.L.U32 R154, R14, 0x3, RZ ;  /* 0x000000030e9a7819 */ /* 0x000fe200000006ff */
[----:B------:R-:W3:Y:S01]  /*112f0*/  LDL.LU R159, [R1+0x8] ;  /* 0x00000800019f7983 */ /* 0x000ee20000300800 */
[----:B------:R-:W-:Y:S01]  /*11300*/  ISETP.GT.AND P1, PT, R17, 0x8, PT ;  /* 0x000000081100780c */ /* 0x000fe20003f24270 */
[----:B--2---:R-:W-:-:S05]  /*11310*/  FFMA R6, R7, R2, R6 ;  /* 0x0000000207067223 */ /* 0x004fca0000000006 */
[----:B------:R1:W-:Y:S01]  /*11320*/  @P0 STG.E desc[UR44][R4.64+0x4], R6 ;  /* 0x0000040604000986 */ /* 0x0003e2000c10192c */
[----:B------:R-:W-:Y:S01]  /*11330*/  ISETP.GT.AND P0, PT, R0, RZ, P1 ;  /* 0x000000ff0000720c */ /* 0x000fe20000f04270 */
[----:B-1----:R-:W-:-:S04]  /*11340*/  IMAD.WIDE.U32 R6, R3, R14, R154 ;  /* 0x0000000e03067225 */ /* 0x002fc800078e009a */
[----:B------:R-:W-:Y:S01]  /*11350*/  IMAD.IADD R156, R156, 0x1, R7 ;  /* 0x000000019c9c7824 */ /* 0x000fe200078e0207 */
[----:B------:R-:W-:-:S04]  /*11360*/  IADD3 R7, P2, R152, R6, RZ ;  /* 0x0000000698077210 */ /* 0x000fc80007f5e0ff */
[----:B------:R-:W-:Y:S02]  /*11370*/  IADD3.X R9, R156, R21, RZ, P2, !PT ;  /* 0x000000159c097210 */ /* 0x000fe400017fe4ff */
[----:B------:R-:W-:-:S04]  /*11380*/  LEA R8, P2, R7, R12, 0x2 ;  /* 0x0000000c07087211 */ /* 0x000fc800078410ff */
[----:B------:R-:W-:-:S05]  /*11390*/  LEA.HI.X R9, R7, R13, R9, 0x2, P2 ;  /* 0x0000000d07097211 */ /* 0x000fca00010f1409 */
[----:B------:R1:W2:Y:S01]  /*113a0*/  @P0 LDG.E.LTC128B R23, desc[UR44][R8.64] ;  /* 0x0000002c08170981 */ /* 0x0002a2000c1e1920 */
[----:B------:R-:W-:Y:S01]  /*113b0*/  IADD3 R6, P2, R18, R6, RZ ;  /* 0x0000000612067210 */ /* 0x000fe20007f5e0ff */
[----:B------:R-:W-:Y:S01]  /*113c0*/  IMAD.U32 R158, RZ, RZ, UR8 ;  /* 0x00000008ff9e7e24 */ /* 0x000fe2000f8e00ff */
[----:B------:R-:W-:Y:S01]  /*113d0*/  ISETP.GT.AND P4, PT, R0, 0x1, P1 ;  /* 0x000000010000780c */ /* 0x000fe20000f84270 */
[----:B------:R-:W-:Y:S02]  /*113e0*/  BSSY B1, `(.L_x_32) ;  /* 0x0000011000017945 */ /* 0x000fe40003800000 */
[----:B------:R-:W-:Y:S01]  /*113f0*/  IMAD.X R7, R19, 0x1, R156, P2 ;  /* 0x0000000113077824 */ /* 0x000fe200010e069c */
[----:B------:R-:W-:Y:S02]  /*11400*/  MOV R156, UR9 ;  /* 0x00000009009c7c02 */ /* 0x000fe40008000f00 */
[----:B------:R-:W-:Y:S01]  /*11410*/  SHF.L.U32 R158, R158, 0x5, RZ ;  /* 0x000000059e9e7819 */ /* 0x000fe200000006ff */
[----:B------:R-:W-:-:S05]  /*11420*/  IMAD.WIDE.U32 R6, R22, UR42, R6 ;  /* 0x0000002a16067c25 */ /* 0x000fca000f8e0006 */
[----:B------:R-:W-:Y:S02]  /*11430*/  IADD3 R7, R157, R7, RZ ;  /* 0x000000079d077210 */ /* 0x000fe40007ffe0ff */
[----:B-1----:R-:W-:-:S04]  /*11440*/  LEA R8, P2, R6, R12, 0x2 ;  /* 0x0000000c06087211 */ /* 0x002fc800078410ff */
[----:B------:R-:W-:Y:S01]  /*11450*/  LEA.HI.X R9, R6, R13, R7, 0x2, P2 ;  /* 0x0000000d06097211 */ /* 0x000fe200010f1407 */
[----:B------:R-:W-:-:S05]  /*11460*/  IMAD.U32 R6, RZ, RZ, UR8 ;  /* 0x00000008ff067e24 */ /* 0x000fca000f8e00ff */
[----:B------:R-:W-:Y:S01]  /*11470*/  SHF.L.U64.HI R156, R6, 0x5, R156 ;  /* 0x00000005069c7819 */ /* 0x000fe2000001029c */
[----:B--2---:R-:W-:-:S04]  /*11480*/  FMUL R6, R23, R16 ;  /* 0x0000001017067220 */ /* 0x004fc80000400000 */
[----:B---3--:R-:W-:Y:S01]  /*11490*/  FFMA R159, R159, R2, R6 ;  /* 0x000000029f9f7223 */ /* 0x008fe20000000006 */
[----:B------:R-:W-:-:S05]  /*114a0*/  IADD3 R6, P2, R158, R4, RZ ;  /* 0x000000049e067210 */ /* 0x000fca0007f5e0ff */
[----:B------:R-:W-:-:S05]  /*114b0*/  IMAD.X R7, R156, 0x1, R5, P2 ;  /* 0x000000019c077824 */ /* 0x000fca00010e0605 */
[----:B------:R1:W-:Y:S01]  /*114c0*/  @P0 STG.E desc[UR44][R6.64], R159 ;  /* 0x0000009f06000986 */ /* 0x0003e2000c10192c */
[----:B------:R-:W-:Y:S05]  /*114d0*/  @!P4 BRA `(.L_x_33) ;  /* 0x000000000004c947 */ /* 0x000fea0003800000 */
[----:B------:R2:W5:Y:S02]  /*114e0*/  LDG.E.LTC128B R23, desc[UR44][R8.64+0x4] ;  /* 0x0000042c08177981 */ /* 0x000564000c1e1920 */
.L_x_33:
[----:B------:R-:W-:Y:S05]  /*114f0*/  BSYNC B1 ;  /* 0x0000000000017941 */ /* 0x000fea0003800000 */
.L_x_32:
[----:B------:R-:W3:Y:S01]  /*11500*/  LDL.LU R161, [R1+0xc] ;  /* 0x00000c0001a17983 */ /* 0x000ee20000300800 */
[----:B-1---5:R-:W-:Y:S01]  /*11510*/  FMUL R159, R23, R16 ;  /* 0x00000010179f7220 */ /* 0x022fe20000400000 */
[----:B------:R-:W-:Y:S01]  /*11520*/  ISETP.GT.AND P0, PT, R0, 0x8, P3 ;  /* 0x000000080000780c */ /* 0x000fe20001f04270 */
[----:B------:R-:W-:Y:S02]  /*11530*/  BSSY B1, `(.L_x_34) ;  /* 0x0000005000017945 */ /* 0x000fe40003800000 */
[----:B---3--:R-:W-:-:S05]  /*11540*/  FFMA R159, R161, R2, R159 ;  /* 0x00000002a19f7223 */ /* 0x008fca000000009f */
[----:B------:R1:W-:Y:S05]  /*11550*/  @P4 STG.E desc[UR44][R6.64+0x4], R159 ;  /* 0x0000049f06004986 */ /* 0x0003ea000c10192c */
[----:B------:R-:W-:Y:S05]  /*11560*/  @!P0 BRA `(.L_x_35) ;  /* 0x0000000000048947 */ /* 0x000fea0003800000 */
[----:B------:R3:W5:Y:S02]  /*11570*/  LDG.E.LTC128B R23, desc[UR44][R10.64+0x20] ;  /* 0x0000202c0a177981 */ /* 0x000764000c1e1920 */
.L_x_35:
[----:B------:R-:W-:Y:S05]  /*11580*/  BSYNC B1 ;  /* 0x0000000000017941 */ /* 0x000fea0003800000 */
.L_x_34:
[----:B------:R-:W4:Y:S01]  /*11590*/  LDL.LU R161, [R1+0x10] ;  /* 0x0000100001a17983 */ /* 0x000f220000300800 */
[----:B-1---5:R-:W-:Y:S01]  /*115a0*/  FMUL R159, R23, R16 ;  /* 0x00000010179f7220 */ /* 0x022fe20000400000 */
[----:B------:R-:W-:Y:S01]  /*115b0*/  ISETP.GT.AND P2, PT, R0, 0x9, P3 ;  /* 0x000000090000780c */ /* 0x000fe20001f44270 */
[----:B------:R-:W-:Y:S02]  /*115c0*/  BSSY B1, `(.L_x_36) ;  /* 0x0000005000017945 */ /* 0x000fe40003800000 */
[----:B----4-:R-:W-:-:S05]  /*115d0*/  FFMA R159, R161, R2, R159 ;  /* 0x00000002a19f7223 */ /* 0x010fca000000009f */
[----:B------:R1:W-:Y:S05]  /*115e0*/  @P0 STG.E desc[UR44][R4.64+0x20], R159 ;  /* 0x0000209f04000986 */ /* 0x0003ea000c10192c */
[----:B------:R-:W-:Y:S05]  /*115f0*/  @!P2 BRA `(.L_x_37) ;  /* 0x000000000004a947 */ /* 0x000fea0003800000 */
[----:B------:R4:W5:Y:S02]  /*11600*/  LDG.E.LTC128B R23, desc[UR44][R10.64+0x24] ;  /* 0x0000242c0a177981 */ /* 0x000964000c1e1920 */
.L_x_37:
[----:B------:R-:W-:Y:S05]  /*11610*/  BSYNC B1 ;  /* 0x0000000000017941 */ /* 0x000fea0003800000 */
.L_x_36:
[----:B------:R-:W2:Y:S01]  /*11620*/  LDL.LU R161, [R1+0x14] ;  /* 0x0000140001a17983 */ /* 0x000ea20000300800 */
[----:B-1---5:R-:W-:Y:S01]  /*11630*/  FMUL R159, R23, R16 ;  /* 0x00000010179f7220 */ /* 0x022fe20000400000 */
[----:B------:R-:W-:Y:S01]  /*11640*/  ISETP.GT.AND P0, PT, R0, 0x8, P1 ;  /* 0x000000080000780c */ /* 0x000fe20000f04270 */
[----:B------:R-:W-:Y:S02]  /*11650*/  BSSY B1, `(.L_x_38) ;  /* 0x0000005000017945 */ /* 0x000fe40003800000 */
[----:B--2---:R-:W-:-:S05]  /*11660*/  FFMA R159, R161, R2, R159 ;  /* 0x00000002a19f7223 */ /* 0x004fca000000009f */
[----:B------:R1:W-:Y:S05]  /*11670*/  @P2 STG.E desc[UR44][R4.64+0x24], R159 ;  /* 0x0000249f04002986 */ /* 0x0003ea000c10192c */
[----:B------:R-:W-:Y:S05]  /*11680*/  @!P0 BRA `(.L_x_39) ;  /* 0x0000000000048947 */ /* 0x000fea0003800000 */
[----:B------:R2:W5:Y:S02]  /*11690*/  LDG.E.LTC128B R23, desc[UR44][R8.64+0x20] ;  /* 0x0000202c08177981 */ /* 0x000564000c1e1920 */
.L_x_39:
[----:B------:R-:W-:Y:S05]  /*116a0*/  BSYNC B1 ;  /* 0x0000000000017941 */ /* 0x000fea0003800000 */
.L_x_38:
        /* <DEDUP_REMOVED lines=8> */
.L_x_41:
[----:B------:R-:W-:Y:S05]  /*11730*/  BSYNC B1 ;  /* 0x0000000000017941 */ /* 0x000fea0003800000 */
.L_x_40:
        /* <DEDUP_REMOVED lines=8> */
.L_x_43:
[----:B------:R-:W-:Y:S05]  /*117c0*/  BSYNC B1 ;  /* 0x0000000000017941 */ /* 0x000fea0003800000 */
.L_x_42:
        /* <DEDUP_REMOVED lines=8> */
.L_x_45:
[----:B------:R-:W-:Y:S05]  /*11850*/  BSYNC B1 ;  /* 0x0000000000017941 */ /* 0x000fea0003800000 */
.L_x_44:
        /* <DEDUP_REMOVED lines=8> */
.L_x_47:
[----:B------:R-:W-:Y:S05]  /*118e0*/  BSYNC B1 ;  /* 0x0000000000017941 */ /* 0x000fea0003800000 */
.L_x_46:
        /* <DEDUP_REMOVED lines=8> */
.L_x_49:
[----:B------:R-:W-:Y:S05]  /*11970*/  BSYNC B1 ;  /* 0x0000000000017941 */ /* 0x000fea0003800000 */
.L_x_48:
        /* <DEDUP_REMOVED lines=8> */
.L_x_51:
[----:B------:R-:W-:Y:S05]  /*11a00*/  BSYNC B1 ;  /* 0x0000000000017941 */ /* 0x000fea0003800000 */
.L_x_50:
        /* <DEDUP_REMOVED lines=8> */
.L_x_53:
[----:B------:R-:W-:Y:S05]  /*11a90*/  BSYNC B1 ;  /* 0x0000000000017941 */ /* 0x000fea0003800000 */
.L_x_52:
        /* <DEDUP_REMOVED lines=8> */
.L_x_55:
[----:B------:R-:W-:Y:S05]  /*11b20*/  BSYNC B1 ;  /* 0x0000000000017941 */ /* 0x000fea0003800000 */
.L_x_54:
        /* <DEDUP_REMOVED lines=8> */
.L_x_57:
[----:B------:R-:W-:Y:S05]  /*11bb0*/  BSYNC B1 ;  /* 0x0000000000017941 */ /* 0x000fea0003800000 */
.L_x_56:
        /* <DEDUP_REMOVED lines=8> */
.L_x_59:
[----:B------:R-:W-:Y:S05]  /*11c40*/  BSYNC B1 ;  /* 0x0000000000017941 */ /* 0x000fea0003800000 */
.L_x_58:
        /* <DEDUP_REMOVED lines=8> */
.L_x_61:
[----:B------:R-:W-:Y:S05]  /*11cd0*/  BSYNC B1 ;  /* 0x0000000000017941 */ /* 0x000fea0003800000 */
.L_x_60:
        /* <DEDUP_REMOVED lines=8> */
.L_x_63:
[----:B------:R-:W-:Y:S05]  /*11d60*/  BSYNC B1 ;  /* 0x0000000000017941 */ /* 0x000fea0003800000 */
.L_x_62:
        /* <DEDUP_REMOVED lines=8> */
.L_x_65:
[----:B------:R-:W-:Y:S05]  /*11df0*/  BSYNC B1 ;  /* 0x0000000000017941 */ /* 0x000fea0003800000 */
.L_x_64:
        /* <DEDUP_REMOVED lines=8> */
.L_x_67:
[----:B------:R-:W-:Y:S05]  /*11e80*/  BSYNC B1 ;  /* 0x0000000000017941 */ /* 0x000fea0003800000 */
.L_x_66:
        /* <DEDUP_REMOVED lines=8> */
.L_x_69:
[----:B------:R-:W-:Y:S05]  /*11f10*/  BSYNC B1 ;  /* 0x0000000000017941 */ /* 0x000fea0003800000 */
.L_x_68:
        /* <DEDUP_REMOVED lines=8> */
.L_x_71:
[----:B------:R-:W-:Y:S05]  /*11fa0*/  BSYNC B1 ;  /* 0x0000000000017941 */ /* 0x000fea0003800000 */
.L_x_70:
        /* <DEDUP_REMOVED lines=8> */
.L_x_73:
[----:B------:R-:W-:Y:S05]  /*12030*/  BSYNC B1 ;  /* 0x0000000000017941 */ /* 0x000fea0003800000 */
.L_x_72:
        /* <DEDUP_REMOVED lines=8> */
.L_x_75:
[----:B------:R-:W-:Y:S05]  /*120c0*/  BSYNC B1 ;  /* 0x0000000000017941 */ /* 0x000fea0003800000 */
.L_x_74:
        /* <DEDUP_REMOVED lines=8> */
.L_x_77:
[----:B------:R-:W-:Y:S05]  /*12150*/  BSYNC B1 ;  /* 0x0000000000017941 */ /* 0x000fea0003800000 */
.L_x_76:
        /* <DEDUP_REMOVED lines=8> */
.L_x_79:
[----:B------:R-:W-:Y:S05]  /*121e0*/  BSYNC B1 ;  /* 0x0000000000017941 */ /* 0x000fea0003800000 */
.L_x_78:
        /* <DEDUP_REMOVED lines=8> */
.L_x_81:
[----:B------:R-:W-:Y:S05]  /*12270*/  BSYNC B1 ;  /* 0x0000000000017941 */ /* 0x000fea0003800000 */
.L_x_80:
        /* <DEDUP_REMOVED lines=8> */
.L_x_83:
[----:B------:R-:W-:Y:S05]  /*12300*/  BSYNC B1 ;  /* 0x0000000000017941 */ /* 0x000fea0003800000 */
.L_x_82:
        /* <DEDUP_REMOVED lines=8> */
.L_x_85:
[----:B------:R-:W-:Y:S05]  /*12390*/  BSYNC B1 ;  /* 0x0000000000017941 */ /* 0x000fea0003800000 */
.L_x_84:
        /* <DEDUP_REMOVED lines=8> */
.L_x_87:
[----:B------:R-:W-:Y:S05]  /*12420*/  BSYNC B1 ;  /* 0x0000000000017941 */ /* 0x000fea0003800000 */
.L_x_86:
        /* <DEDUP_REMOVED lines=8> */
.L_x_89:
[----:B------:R-:W-:Y:S05]  /*124b0*/  BSYNC B1 ;  /* 0x0000000000017941 */ /* 0x000fea0003800000 */
.L_x_88:
        /* <DEDUP_REMOVED lines=8> */
.L_x_91:
[----:B------:R-:W-:Y:S05]  /*12540*/  BSYNC B1 ;  /* 0x0000000000017941 */ /* 0x000fea0003800000 */
.L_x_90:
        /* <DEDUP_REMOVED lines=8> */
.L_x_93:
[----:B------:R-:W-:Y:S05]  /*125d0*/  BSYNC B1 ;  /* 0x0000000000017941 */ /* 0x000fea0003800000 */
.L_x_92:
        /* <DEDUP_REMOVED lines=8> */
.L_x_95:
[----:B------:R-:W-:Y:S05]  /*12660*/  BSYNC B1 ;  /* 0x0000000000017941 */ /* 0x000fea0003800000 */
.L_x_94:
        /* <DEDUP_REMOVED lines=8> */
.L_x_97:
[----:B------:R-:W-:Y:S05]  /*126f0*/  BSYNC B1 ;  /* 0x0000000000017941 */ /* 0x000fea0003800000 */
.L_x_96:
        /* <DEDUP_REMOVED lines=8> */
.L_x_99:
[----:B------:R-:W-:Y:S05]  /*12780*/  BSYNC B1 ;  /* 0x0000000000017941 */ /* 0x000fea0003800000 */
.L_x_98:
        /* <DEDUP_REMOVED lines=8> */
.L_x_101:
[----:B------:R-:W-:Y:S05]  /*12810*/  BSYNC B1 ;  /* 0x0000000000017941 */ /* 0x000fea0003800000 */
.L_x_100:
        /* <DEDUP_REMOVED lines=8> */
.L_x_103:
[----:B------:R-:W-:Y:S05]  /*128a0*/  BSYNC B1 ;  /* 0x0000000000017941 */ /* 0x000fea0003800000 */
.L_x_102:
        /* <DEDUP_REMOVED lines=8> */
.L_x_105:
[----:B------:R-:W-:Y:S05]  /*12930*/  BSYNC B1 ;  /* 0x0000000000017941 */ /* 0x000fea0003800000 */
.L_x_104:
        /* <DEDUP_REMOVED lines=8> */
.L_x_107:
[----:B------:R-:W-:Y:S05]  /*129c0*/  BSYNC B1 ;  /* 0x0000000000017941 */ /* 0x000fea0003800000 */
.L_x_106:
        /* <DEDUP_REMOVED lines=8> */
.L_x_109:
[----:B------:R-:W-:Y:S05]  /*12a50*/  BSYNC B1 ;  /* 0x0000000000017941 */ /* 0x000fea0003800000 */
.L_x_108:
        /* <DEDUP_REMOVED lines=8> */
.L_x_111:
[----:B------:R-:W-:Y:S05]  /*12ae0*/  BSYNC B1 ;  /* 0x0000000000017941 */ /* 0x000fea0003800000 */
.L_x_110:
        /* <DEDUP_REMOVED lines=8> */
.L_x_113:
[----:B------:R-:W-:Y:S05]  /*12b70*/  BSYNC B1 ;  /* 0x0000000000017941 */ /* 0x000fea0003800000 */
.L_x_112:
        /* <DEDUP_REMOVED lines=8> */
.L_x_115:
[----:B------:R-:W-:Y:S05]  /*12c00*/  BSYNC B1 ;  /* 0x0000000000017941 */ /* 0x000fea0003800000 */
.L_x_114:
        /* <DEDUP_REMOVED lines=8> */
.L_x_117:
[----:B------:R-:W-:Y:S05]  /*12c90*/  BSYNC B1 ;  /* 0x0000000000017941 */ /* 0x000fea0003800000 */
.L_x_116:
        /* <DEDUP_REMOVED lines=8> */
.L_x_119:
[----:B------:R-:W-:Y:S05]  /*12d20*/  BSYNC B1 ;  /* 0x0000000000017941 */ /* 0x000fea0003800000 */
.L_x_118:
        /* <DEDUP_REMOVED lines=8> */
.L_x_121:
[----:B------:R-:W-:Y:S05]  /*12db0*/  BSYNC B1 ;  /* 0x0000000000017941 */ /* 0x000fea0003800000 */
.L_x_120:
        /* <DEDUP_REMOVED lines=8> */
.L_x_123:
[----:B------:R-:W-:Y:S05]  /*12e40*/  BSYNC B1 ;  /* 0x0000000000017941 */ /* 0x000fea0003800000 */
.L_x_122:
        /* <DEDUP_REMOVED lines=8> */
.L_x_125:
[----:B------:R-:W-:Y:S05]  /*12ed0*/  BSYNC B1 ;  /* 0x0000000000017941 */ /* 0x000fea0003800000 */
.L_x_124:
        /* <DEDUP_REMOVED lines=8> */
.L_x_127:
[----:B------:R-:W-:Y:S05]  /*12f60*/  BSYNC B1 ;  /* 0x0000000000017941 */ /* 0x000fea0003800000 */
.L_x_126:
        /* <DEDUP_REMOVED lines=8> */
.L_x_129:
[----:B------:R-:W-:Y:S05]  /*12ff0*/  BSYNC B1 ;  /* 0x0000000000017941 */ /* 0x000fea0003800000 */
.L_x_128:
        /* <DEDUP_REMOVED lines=8> */
.L_x_131:
[----:B------:R-:W-:Y:S05]  /*13080*/  BSYNC B1 ;  /* 0x0000000000017941 */ /* 0x000fea0003800000 */
.L_x_130:
        /* <DEDUP_REMOVED lines=8> */
.L_x_133:
[----:B------:R-:W-:Y:S05]  /*13110*/  BSYNC B1 ;  /* 0x0000000000017941 */ /* 0x000fea0003800000 */
.L_x_132:
        /* <DEDUP_REMOVED lines=8> */
.L_x_135:
[----:B------:R-:W-:Y:S05]  /*131a0*/  BSYNC B1 ;  /* 0x0000000000017941 */ /* 0x000fea0003800000 */
.L_x_134:
        /* <DEDUP_REMOVED lines=8> */
.L_x_137:
[----:B------:R-:W-:Y:S05]  /*13230*/  BSYNC B1 ;  /* 0x0000000000017941 */ /* 0x000fea0003800000 */
.L_x_136:
        /* <DEDUP_REMOVED lines=8> */
.L_x_139:
[----:B------:R-:W-:Y:S05]  /*132c0*/  BSYNC B1 ;  /* 0x0000000000017941 */ /* 0x000fea0003800000 */
.L_x_138:
        /* <DEDUP_REMOVED lines=8> */
.L_x_141:
[----:B------:R-:W-:Y:S05]  /*13350*/  BSYNC B1 ;  /* 0x0000000000017941 */ /* 0x000fea0003800000 */
.L_x_140:
        /* <DEDUP_REMOVED lines=8> */
.L_x_143:
[----:B------:R-:W-:Y:S05]  /*133e0*/  BSYNC B1 ;  /* 0x0000000000017941 */ /* 0x000fea0003800000 */
.L_x_142:
        /* <DEDUP_REMOVED lines=8> */
.L_x_145:
[----:B------:R-:W-:Y:S05]  /*13470*/  BSYNC B1 ;  /* 0x0000000000017941 */ /* 0x000fea0003800000 */
.L_x_144:
        /* <DEDUP_REMOVED lines=8> */
.L_x_147:
[----:B------:R-:W-:Y:S05]  /*13500*/  BSYNC B1 ;  /* 0x0000000000017941 */ /* 0x000fea0003800000 */
.L_x_146:
        /* <DEDUP_REMOVED lines=8> */
.L_x_149:
[----:B------:R-:W-:Y:S05]  /*13590*/  BSYNC B1 ;  /* 0x0000000000017941 */ /* 0x000fea0003800000 */
.L_x_148:
        /* <DEDUP_REMOVED lines=8> */
.L_x_151:
[----:B------:R-:W-:Y:S05]  /*13620*/  BSYNC B1 ;  /* 0x0000000000017941 */ /* 0x000fea0003800000 */
.L_x_150:
        /* <DEDUP_REMOVED lines=8> */
.L_x_153:
[----:B------:R-:W-:Y:S05]  /*136b0*/  BSYNC B1 ;  /* 0x0000000000017941 */ /* 0x000fea0003800000 */
.L_x_152:
        /* <DEDUP_REMOVED lines=8> */
.L_x_155:
[----:B------:R-:W-:Y:S05]  /*13740*/  BSYNC B1 ;  /* 0x0000000000017941 */ /* 0x000fea0003800000 */
.L_x_154:
        /* <DEDUP_REMOVED lines=8> */
.L_x_157:
[----:B------:R-:W-:Y:S05]  /*137d0*/  BSYNC B1 ;  /* 0x0000000000017941 */ /* 0x000fea0003800000 */
.L_x_156:
        /* <DEDUP_REMOVED lines=8> */
.L_x_159:
[----:B------:R-:W-:Y:S05]  /*13860*/  BSYNC B1 ;  /* 0x0000000000017941 */ /* 0x000fea0003800000 */
.L_x_158:
        /* <DEDUP_REMOVED lines=8> */
.L_x_161:
[----:B------:R-:W-:Y:S05]  /*138f0*/  BSYNC B1 ;  /* 0x0000000000017941 */ /* 0x000fea0003800000 */
.L_x_160:
        /* <DEDUP_REMOVED lines=8> */
.L_x_163:
[----:B------:R-:W-:Y:S05]  /*13980*/  BSYNC B1 ;  /* 0x0000000000017941 */ /* 0x000fea0003800000 */
.L_x_162:
        /* <DEDUP_REMOVED lines=8> */
.L_x_165:
[----:B------:R-:W-:Y:S05]  /*13a10*/  BSYNC B1 ;  /* 0x0000000000017941 */ /* 0x000fea0003800000 */
.L_x_164:
        /* <DEDUP_REMOVED lines=8> */
.L_x_167:
[----:B------:R-:W-:Y:S05]  /*13aa0*/  BSYNC B1 ;  /* 0x0000000000017941 */ /* 0x000fea0003800000 */
.L_x_166:
        /* <DEDUP_REMOVED lines=8> */
.L_x_169:
[----:B------:R-:W-:Y:S05]  /*13b30*/  BSYNC B1 ;  /* 0x0000000000017941 */ /* 0x000fea0003800000 */
.L_x_168:
        /* <DEDUP_REMOVED lines=8> */
.L_x_171:
[----:B------:R-:W-:Y:S05]  /*13bc0*/  BSYNC B1 ;  /* 0x0000000000017941 */ /* 0x000fea0003800000 */
.L_x_170:
        /* <DEDUP_REMOVED lines=8> */
.L_x_173:
[----:B------:R-:W-:Y:S05]  /*13c50*/  BSYNC B1 ;  /* 0x0000000000017941 */ /* 0x000fea0003800000 */
.L_x_172:
        /* <DEDUP_REMOVED lines=8> */
.L_x_175:
[----:B------:R-:W-:Y:S05]  /*13ce0*/  BSYNC B1 ;  /* 0x0000000000017941 */ /* 0x000fea0003800000 */
.L_x_174:
        /* <DEDUP_REMOVED lines=8> */
.L_x_177:
[----:B------:R-:W-:Y:S05]  /*13d70*/  BSYNC B1 ;  /* 0x0000000000017941 */ /* 0x000fea0003800000 */
.L_x_176:
        /* <DEDUP_REMOVED lines=8> */
.L_x_179:
[----:B------:R-:W-:Y:S05]  /*13e00*/  BSYNC B1 ;  /* 0x0000000000017941 */ /* 0x000fea0003800000 */
.L_x_178:
        /* <DEDUP_REMOVED lines=8> */
.L_x_181:
[----:B------:R-:W-:Y:S05]  /*13e90*/  BSYNC B1 ;  /* 0x0000000000017941 */ /* 0x000fea0003800000 */
.L_x_180:
        /* <DEDUP_REMOVED lines=8> */
.L_x_183:
[----:B------:R-:W-:Y:S05]  /*13f20*/  BSYNC B1 ;  /* 0x0000000000017941 */ /* 0x000fea0003800000 */
.L_x_182:
        /* <DEDUP_REMOVED lines=8> */
.L_x_185:
[----:B------:R-:W-:Y:S05]  /*13fb0*/  BSYNC B1 ;  /* 0x0000000000017941 */ /* 0x000fea0003800000 */
.L_x_184:
        /* <DEDUP_REMOVED lines=8> */
.L_x_187:
[----:B------:R-:W-:Y:S05]  /*14040*/  BSYNC B1 ;  /* 0x0000000000017941 */ /* 0x000fea0003800000 */
.L_x_186:
        /* <DEDUP_REMOVED lines=8> */
.L_x_189:
[----:B------:R-:W-:Y:S05]  /*140d0*/  BSYNC B1 ;  /* 0x0000000000017941 */ /* 0x000fea0003800000 */
.L_x_188:
        /* <DEDUP_REMOVED lines=8> */
.L_x_191:
[----:B------:R-:W-:Y:S05]  /*14160*/  BSYNC B1 ;  /* 0x0000000000017941 */ /* 0x000fea0003800000 */
.L_x_190:
        /* <DEDUP_REMOVED lines=8> */
.L_x_193:
[----:B------:R-:W-:Y:S05]  /*141f0*/  BSYNC B1 ;  /* 0x0000000000017941 */ /* 0x000fea0003800000 */
.L_x_192:
        /* <DEDUP_REMOVED lines=8> */
.L_x_195:
[----:B------:R-:W-:Y:S05]  /*14280*/  BSYNC B1 ;  /* 0x0000000000017941 */ /* 0x000fea0003800000 */
.L_x_194:
        /* <DEDUP_REMOVED lines=8> */
.L_x_197:
[----:B------:R-:W-:Y:S05]  /*14310*/  BSYNC B1 ;  /* 0x0000000000017941 */ /* 0x000fea0003800000 */
.L_x_196:
        /* <DEDUP_REMOVED lines=8> */
.L_x_199:
[----:B------:R-:W-:Y:S05]  /*143a0*/  BSYNC B1 ;  /* 0x0000000000017941 */ /* 0x000fea0003800000 */
.L_x_198:
        /* <DEDUP_REMOVED lines=8> */
.L_x_201:
[----:B------:R-:W-:Y:S05]  /*14430*/  BSYNC B1 ;  /* 0x0000000000017941 */ /* 0x000fea0003800000 */
.L_x_200:
        /* <DEDUP_REMOVED lines=8> */
.L_x_203:
[----:B------:R-:W-:Y:S05]  /*144c0*/  BSYNC B1 ;  /* 0x0000000000017941 */ /* 0x000fea0003800000 */
.L_x_202:
        /* <DEDUP_REMOVED lines=8> */
.L_x_205:
[----:B------:R-:W-:Y:S05]  /*14550*/  BSYNC B1 ;  /* 0x0000000000017941 */ /* 0x000fea0003800000 */
.L_x_204:
        /* <DEDUP_REMOVED lines=8> */
.L_x_207:
[----:B------:R-:W-:Y:S05]  /*145e0*/  BSYNC B1 ;  /* 0x0000000000017941 */ /* 0x000fea0003800000 */
.L_x_206:
        /* <DEDUP_REMOVED lines=8> */
.L_x_209:
[----:B------:R-:W-:Y:S05]  /*14670*/  BSYNC B1 ;  /* 0x0000000000017941 */ /* 0x000fea0003800000 */
.L_x_208:
        /* <DEDUP_REMOVED lines=8> */
.L_x_211:
[----:B------:R-:W-:Y:S05]  /*14700*/  BSYNC B1 ;  /* 0x0000000000017941 */ /* 0x000fea0003800000 */
.L_x_210:
        /* <DEDUP_REMOVED lines=8> */
.L_x_213:
[----:B------:R-:W-:Y:S05]  /*14790*/  BSYNC B1 ;  /* 0x0000000000017941 */ /* 0x000fea0003800000 */
.L_x_212:
        /* <DEDUP_REMOVED lines=8> */
.L_x_215:
[----:B------:R-:W-:Y:S05]  /*14820*/  BSYNC B1 ;  /* 0x0000000000017941 */ /* 0x000fea0003800000 */
.L_x_214:
        /* <DEDUP_REMOVED lines=8> */
.L_x_217:
[----:B------:R-:W-:Y:S05]  /*148b0*/  BSYNC B1 ;  /* 0x0000000000017941 */ /* 0x000fea0003800000 */
.L_x_216:
        /* <DEDUP_REMOVED lines=8> */
.L_x_219:
[----:B------:R-:W-:Y:S05]  /*14940*/  BSYNC B1 ;  /* 0x0000000000017941 */ /* 0x000fea0003800000 */
.L_x_218:
        /* <DEDUP_REMOVED lines=8> */
.L_x_221:
[----:B------:R-:W-:Y:S05]  /*149d0*/  BSYNC B1 ;  /* 0x0000000000017941 */ /* 0x000fea0003800000 */
.L_x_220:
        /* <DEDUP_REMOVED lines=8> */
.L_x_223:
[----:B------:R-:W-:Y:S05]  /*14a60*/  BSYNC B1 ;  /* 0x0000000000017941 */ /* 0x000fea0003800000 */
.L_x_222:
        /* <DEDUP_REMOVED lines=8> */
.L_x_225:
[----:B------:R-:W-:Y:S05]  /*14af0*/  BSYNC B1 ;  /* 0x0000000000017941 */ /* 0x000fea0003800000 */
.L_x_224:
        /* <DEDUP_REMOVED lines=8> */
.L_x_227:
[----:B------:R-:W-:Y:S05]  /*14b80*/  BSYNC B1 ;  /* 0x0000000000017941 */ /* 0x000fea0003800000 */
.L_x_226:
        /* <DEDUP_REMOVED lines=8> */
.L_x_229:
[----:B------:R-:W-:Y:S05]  /*14c10*/  BSYNC B1 ;  /* 0x0000000000017941 */ /* 0x000fea0003800000 */
.L_x_228:
        /* <DEDUP_REMOVED lines=8> */
.L_x_231:
[----:B------:R-:W-:Y:S05]  /*14ca0*/  BSYNC B1 ;  /* 0x0000000000017941 */ /* 0x000fea0003800000 */
.L_x_230:
        /* <DEDUP_REMOVED lines=8> */
.L_x_233:
[----:B------:R-:W-:Y:S05]  /*14d30*/  BSYNC B1 ;  /* 0x0000000000017941 */ /* 0x000fea0003800000 */
.L_x_232:
        /* <DEDUP_REMOVED lines=8> */
.L_x_235:
[----:B------:R-:W-:Y:S05]  /*14dc0*/  BSYNC B1 ;  /* 0x0000000000017941 */ /* 0x000fea0003800000 */
.L_x_234:
        /* <DEDUP_REMOVED lines=8> */
.L_x_237:
[----:B------:R-:W-:Y:S05]  /*14e50*/  BSYNC B1 ;  /* 0x0000000000017941 */ /* 0x000fea0003800000 */
.L_x_236:
        /* <DEDUP_REMOVED lines=8> */
.L_x_239:
[----:B------:R-:W-:Y:S05]  /*14ee0*/  BSYNC B1 ;  /* 0x0000000000017941 */ /* 0x000fea0003800000 */
.L_x_238:
        /* <DEDUP_REMOVED lines=8> */
.L_x_241:
[----:B------:R-:W-:Y:S05]  /*14f70*/  BSYNC B1 ;  /* 0x0000000000017941 */ /* 0x000fea0003800000 */
.L_x_240:
        /* <DEDUP_REMOVED lines=8> */
.L_x_243:
[----:B------:R-:W-:Y:S05]  /*15000*/  BSYNC B1 ;  /* 0x0000000000017941 */ /* 0x000fea0003800000 */
.L_x_242:
        /* <DEDUP_REMOVED lines=8> */
.L_x_245:
[----:B------:R-:W-:Y:S05]  /*15090*/  BSYNC B1 ;  /* 0x0000000000017941 */ /* 0x000fea0003800000 */
.L_x_244:
        /* <DEDUP_REMOVED lines=8> */
.L_x_247:
[----:B------:R-:W-:Y:S05]  /*15120*/  BSYNC B1 ;  /* 0x0000000000017941 */ /* 0x000fea0003800000 */
.L_x_246:
        /* <DEDUP_REMOVED lines=8> */
.L_x_249:
[----:B------:R-:W-:Y:S05]  /*151b0*/  BSYNC B1 ;  /* 0x0000000000017941 */ /* 0x000fea0003800000 */
.L_x_248:
        /* <DEDUP_REMOVED lines=8> */
.L_x_251:
[----:B------:R-:W-:Y:S05]  /*15240*/  BSYNC B1 ;  /* 0x0000000000017941 */ /* 0x000fea0003800000 */
.L_x_250:
        /* <DEDUP_REMOVED lines=8> */
.L_x_253:
[----:B------:R-:W-:Y:S05]  /*152d0*/  BSYNC B1 ;  /* 0x0000000000017941 */ /* 0x000fea0003800000 */
.L_x_252:
        /* <DEDUP_REMOVED lines=8> */
.L_x_255:
[----:B------:R-:W-:Y:S05]  /*15360*/  BSYNC B1 ;  /* 0x0000000000017941 */ /* 0x000fea0003800000 */
.L_x_254:
        /* <DEDUP_REMOVED lines=8> */
.L_x_257:
[----:B------:R-:W-:Y:S05]  /*153f0*/  BSYNC B1 ;  /* 0x0000000000017941 */ /* 0x000fea0003800000 */
.L_x_256:
        /* <DEDUP_REMOVED lines=8> */
.L_x_259:
[----:B------:R-:W-:Y:S05]  /*15480*/  BSYNC B1 ;  /* 0x0000000000017941 */ /* 0x000fea0003800000 */
.L_x_258:
        /* <DEDUP_REMOVED lines=8> */
.L_x_261:
[----:B------:R-:W-:Y:S05]  /*15510*/  BSYNC B1 ;  /* 0x0000000000017941 */ /* 0x000fea0003800000 */
.L_x_260:
        /* <DEDUP_REMOVED lines=8> */
.L_x_263:
[----:B------:R-:W-:Y:S05]  /*155a0*/  BSYNC B1 ;  /* 0x0000000000017941 */ /* 0x000fea0003800000 */
.L_x_262:
        /* <DEDUP_REMOVED lines=8> */
.L_x_265:
[----:B------:R-:W-:Y:S05]  /*15630*/  BSYNC B1 ;  /* 0x0000000000017941 */ /* 0x000fea0003800000 */
.L_x_264:
        /* <DEDUP_REMOVED lines=8> */
.L_x_267:
[----:B------:R-:W-:Y:S05]  /*156c0*/  BSYNC B1 ;  /* 0x0000000000017941 */ /* 0x000fea0003800000 */
.L_x_266:
        /* <DEDUP_REMOVED lines=8> */
.L_x_269:
[----:B------:R-:W-:Y:S05]  /*15750*/  BSYNC B1 ;  /* 0x0000000000017941 */ /* 0x000fea0003800000 */
.L_x_268:
        /* <DEDUP_REMOVED lines=8> */
.L_x_271:
[----:B------:R-:W-:Y:S05]  /*157e0*/  BSYNC B1 ;  /* 0x0000000000017941 */ /* 0x000fea0003800000 */
.L_x_270:
        /* <DEDUP_REMOVED lines=8> */
.L_x_273:
[----:B------:R-:W-:Y:S05]  /*15870*/  BSYNC B1 ;  /* 0x0000000000017941 */ /* 0x000fea0003800000 */
.L_x_272:
        /* <DEDUP_REMOVED lines=8> */
.L_x_275:
[----:B------:R-:W-:Y:S05]  /*15900*/  BSYNC B1 ;  /* 0x0000000000017941 */ /* 0x000fea0003800000 */
.L_x_274:
[----:B------:R-:W3:Y:S01]  /*15910*/  LDL.LU R162, [R1+0x1f0] ;  /* 0x0001f00001a27983 */ /* 0x000ee20000300800 */
[----:B-1---5:R-:W-:Y:S01]  /*15920*/  FMUL R159, R23, R16 ;  /* 0x00000010179f7220 */ /* 0x022fe20000400000 */
[----:B------:R-:W-:Y:S01]  /*15930*/  ISETP.GT.AND P3, PT, R0, 0xf9, P3 ;  /* 0x000000f90000780c */ /* 0x000fe20001f64270 */
[----:B------:R-:W-:Y:S01]  /*15940*/  BSSY B1, `(.L_x_276) ;  /* 0x0000006000017945 */ /* 0x000fe20003800000 */
[----:B------:R-:W-:Y:S01]  /*15950*/  IADD3 R161, P0, R3, 0x80, RZ ;  /* 0x0000008003a17810 */ /* 0x000fe20007f1e0ff */
[----:B---3--:R-:W-:-:S05]  /*15960*/  FFMA R159, R162, R2, R159 ;  /* 0x00000002a29f7223 */ /* 0x008fca000000009f */
[----:B------:R1:W-:Y:S05]  /*15970*/  @P4 STG.E desc[UR44][R4.64+0x3e0], R159 ;  /* 0x0003e09f04004986 */ /* 0x0003ea000c10192c */
[----:B------:R-:W-:Y:S05]  /*15980*/  @!P3 BRA `(.L_x_277) ;  /* 0x000000000004b947 */ /* 0x000fea0003800000 */
[----:B------:R3:W5:Y:S02]  /*15990*/  LDG.E.LTC128B R23, desc[UR44][R10.64+0x3e4] ;  /* 0x0003e42c0a177981 */ /* 0x000764000c1e1920 */
.L_x_277:
[----:B------:R-:W-:Y:S05]  /*159a0*/  BSYNC B1 ;  /* 0x0000000000017941 */ /* 0x000fea0003800000 */
.L_x_276:
[----:B0-234-:R-:W2:Y:S01]  /*159b0*/  LDL.LU R10, [R1+0x1f4] ;  /* 0x0001f400010a7983 */ /* 0x01dea20000300800 */
[----:B-----5:R-:W-:Y:S01]  /*159c0*/  FMUL R3, R23, R16 ;  /* 0x0000001017037220 */ /* 0x020fe20000400000 */
[----:B------:R-:W-:Y:S01]  /*159d0*/  ISETP.GT.AND P2, PT, R0, 0xf8, P1 ;  /* 0x000000f80000780c */ /* 0x000fe20000f44270 */
[----:B------:R-:W-:Y:S01]  /*159e0*/  BSSY B1, `(.L_x_278) ;  /* 0x0000007000017945 */ /* 0x000fe20003800000 */
[----:B------:R-:W-:Y:S01]  /*159f0*/  IADD3.X R11, RZ, UR7, RZ, P0, !PT ;  /* 0x00000007ff0b7c10 */ /* 0x000fe200087fe4ff */
[----:B--2---:R-:W-:-:S04]  /*15a00*/  FFMA R3, R10, R2, R3 ;  /* 0x000000020a037223 */ /* 0x004fc80000000003 */
[----:B------:R-:W-:Y:S01]  /*15a10*/  IMAD R10, R11, R14, RZ ;  /* 0x0000000e0b0a7224 */ /* 0x000fe200078e02ff */
[----:B------:R0:W-:Y:S05]  /*15a20*/  @P3 STG.E desc[UR44][R4.64+0x3e4], R3 ;  /* 0x0003e40304003986 */ /* 0x0001ea000c10192c */
[----:B------:R-:W-:Y:S05]  /*15a30*/  @!P2 BRA `(.L_x_279) ;  /* 0x000000000004a947 */ /* 0x000fea0003800000 */
[----:B------:R2:W5:Y:S02]  /*15a40*/  LDG.E.LTC128B R23, desc[UR44][R8.64+0x3e0] ;  /* 0x0003e02c08177981 */ /* 0x000564000c1e1920 */
.L_x_279:
[----:B------:R-:W-:Y:S05]  /*15a50*/  BSYNC B1 ;  /* 0x0000000000017941 */ /* 0x000fea0003800000 */
.L_x_278:
[----:B------:R-:W3:Y:S01]  /*15a60*/  LDL.LU R11, [R1+0x1f8] ;  /* 0x0001f800010b7983 */ /* 0x000ee20000300800 */
[----:B0----5:R-:W-:Y:S01]  /*15a70*/  FMUL R3, R23, R16 ;  /* 0x0000001017037220 */ /* 0x021fe20000400000 */
[C---:B------:R-:W-:Y:S01]  /*15a80*/  ISETP.GT.AND P1, PT, R0.reuse, 0xf9, P1 ;  /* 0x000000f90000780c */ /* 0x040fe20000f24270 */
[----:B------:R-:W-:Y:S01]  /*15a90*/  IMAD R163, R161, R15, R10 ;  /* 0x0000000fa1a37224 */ /* 0x000fe200078e020a */
[----:B------:R-:W-:Y:S01]  /*15aa0*/  ISETP.GT.AND P0, PT, R17, 0x80, PT ;  /* 0x000000801100780c */ /* 0x000fe20003f04270 */
[----:B------:R-:W-:Y:S03]  /*15ab0*/  BSSY B1, `(.L_x_280) ;  /* 0x0000008000017945 */ /* 0x000fe60003800000 */
[----:B------:R-:W-:Y:S01]  /*15ac0*/  ISETP.GT.AND P3, PT, R0, RZ, P0 ;  /* 0x000000ff0000720c */ /* 0x000fe20000764270 */
[----:B---3--:R-:W-:Y:S01]  /*15ad0*/  FFMA R3, R11, R2, R3 ;  /* 0x000000020b037223 */ /* 0x008fe20000000003 */
[----:B------:R-:W-:-:S04]  /*15ae0*/  IMAD.WIDE.U32 R10, R161, R14, R20 ;  /* 0x0000000ea10a7225 */ /* 0x000fc800078e0014 */
[----:B------:R0:W-:Y:S01]  /*15af0*/  @P2 STG.E desc[UR44][R6.64+0x3e0], R3 ;  /* 0x0003e00306002986 */ /* 0x0001e2000c10192c */
[----:B------:R-:W-:Y:S01]  /*15b00*/  IMAD.IADD R15, R11, 0x1, R163 ;  /* 0x000000010b0f7824 */ /* 0x000fe200078e02a3 */
[----:B------:R-:W-:Y:S06]  /*15b10*/  @!P1 BRA `(.L_x_281) ;  /* 0x0000000000049947 */ /* 0x000fec0003800000 */
[----:B------:R3:W5:Y:S02]  /*15b20*/  LDG.E.LTC128B R23, desc[UR44][R8.64+0x3e4] ;  /* 0x0003e42c08177981 */ /* 0x000764000c1e1920 */
.L_x_281:
[----:B------:R-:W-:Y:S05]  /*15b30*/  BSYNC B1 ;  /* 0x0000000000017941 */ /* 0x000fea0003800000 */
.L_x_280:
[----:B-1----:R-:W4:Y:S01]  /*15b40*/  LDL.LU R159, [R1+0x1fc] ;  /* 0x0001fc00019f7983 */ /* 0x002f220000300800 */
[----:B0----5:R-:W-:Y:S01]  /*15b50*/  FMUL R3, R23, R16 ;  /* 0x0000001017037220 */ /* 0x021fe20000400000 */
[----:B--23--:R-:W-:-:S04]  /*15b60*/  LEA R8, P2, R10, R12, 0x2 ;  /* 0x0000000c0a087211 */ /* 0x00cfc800078410ff */
[----:B------:R-:W-:Y:S01]  /*15b70*/  LEA.HI.X R9, R10, R13, R15, 0x2, P2 ;  /* 0x0000000d0a097211 */ /* 0x000fe200010f140f */
[----:B----4-:R-:W-:Y:S01]  /*15b80*/  FFMA R3, R159, R2, R3 ;  /* 0x000000029f037223 */ /* 0x010fe20000000003 */
[----:B------:R-:W-:-:S04]  /*15b90*/  MOV R159, R23 ;  /* 0x00000017009f7202 */ /* 0x000fc80000000f00 */
[----:B------:R0:W-:Y:S04]  /*15ba0*/  @P1 STG.E desc[UR44][R6.64+0x3e4], R3 ;  /* 0x0003e40306001986 */ /* 0x0001e8000c10192c */
[----:B------:R1:W2:Y:S01]  /*15bb0*/  @P3 LDG.E.LTC128B R159, desc[UR44][R8.64] ;  /* 0x0000002c089f3981 */ /* 0x0002a2000c1e1920 */
[CC--:B------:R-:W-:Y:S01]  /*15bc0*/  IMAD.WIDE.U32 R10, R161.reuse, R14.reuse, R18 ;  /* 0x0000000ea10a7225 */ /* 0x0c0fe200078e0012 */
[----:B------:R-:W-:Y:S01]  /*15bd0*/  ISETP.GT.AND P2, PT, R0, 0x1, P0 ;  /* 0x000000010000780c */ /* 0x000fe20000744270 */
[----:B------:R-:W-:Y:S02]  /*15be0*/  BSSY B1, `(.L_x_282) ;  /* 0x0000016000017945 */ /* 0x000fe40003800000 */
[----:B------:R-:W-:Y:S01]  /*15bf0*/  IMAD.WIDE.U32 R14, R161, R14, R154 ;  /* 0x0000000ea10e7225 */ /* 0x000fe200078e009a */
[----:B------:R-:W-:-:S02]  /*15c00*/  MOV R155, UR8 ;  /* 0x00000008009b7c02 */ /* 0x000fc40008000f00 */
[----:B------:R-:W-:Y:S01]  /*15c10*/  MOV R154, UR9 ;  /* 0x00000009009a7c02 */ /* 0x000fe20008000f00 */
[----:B------:R-:W-:Y:S01]  /*15c20*/  IMAD.U32 R161, RZ, RZ, UR8 ;  /* 0x00000008ffa17e24 */ /* 0x000fe2000f8e00ff */
[----:B------:R-:W-:Y:S01]  /*15c30*/  IADD3 R15, R163, R15, RZ ;  /* 0x0000000fa30f7210 */ /* 0x000fe20007ffe0ff */
[----:B------:R-:W-:Y:S02]  /*15c40*/  IMAD.SHL.U32 R155, R155, 0x200, RZ ;  /* 0x000002009b9b7824 */ /* 0x000fe400078e00ff */
[----:B------:R-:W-:Y:S01]  /*15c50*/  IMAD.IADD R11, R163, 0x1, R11 ;  /* 0x00000001a30b7824 */ /* 0x000fe200078e020b */
[----:B------:R-:W-:Y:S02]  /*15c60*/  SHF.L.U64.HI R161, R161, 0x9, R154 ;  /* 0x00000009a1a17819 */ /* 0x000fe4000001029a */
[----:B-1----:R-:W-:Y:S01]  /*15c70*/  IADD3 R8, P1, R155, R4, RZ ;  /* 0x000000049b087210 */ /* 0x002fe20007f3e0ff */
[----:B------:R-:W-:Y:S01]  /*15c80*/  IMAD.WIDE.U32 R10, R22, UR42, R10 ;  /* 0x0000002a160a7c25 */ /* 0x000fe2000f8e000a */
[----:B------:R-:W-:-:S02]  /*15c90*/  IADD3 R154, P4, R152, R14, RZ ;  /* 0x0000000e989a7210 */ /* 0x000fc40007f9e0ff */
[----:B------:R-:W-:Y:S01]  /*15ca0*/  IADD3 R152, P6, R18, R14, RZ ;  /* 0x0000000e12987210 */ /* 0x000fe20007fde0ff */
[----:B------:R-:W-:Y:S01]  /*15cb0*/  IMAD.X R9, R161, 0x1, R5, P1 ;  /* 0x00000001a1097824 */ /* 0x000fe200008e0605 */
[----:B0-----:R-:W-:Y:S02]  /*15cc0*/  IADD3 R7, R157, R11, RZ ;  /* 0x0000000b9d077210 */ /* 0x001fe40007ffe0ff */
[----:B------:R-:W-:-:S04]  /*15cd0*/  LEA R6, P5, R10, R12, 0x2 ;  /* 0x0000000c0a067211 */ /* 0x000fc800078a10ff */
[----:B------:R-:W-:Y:S01]  /*15ce0*/  LEA.HI.X R7, R10, R13, R7, 0x2, P5 ;  /* 0x0000000d0a077211 */ /* 0x000fe200028f1407 */
[----:B--2---:R-:W-:-:S04]  /*15cf0*/  FMUL R3, R159, R16 ;  /* 0x000000109f037220 */ /* 0x004fc80000400000 */
[----:B------:R-:W-:-:S05]  /*15d00*/  FFMA R3, R24, R2, R3 ;  /* 0x0000000218037223 */ /* 0x000fca0000000003 */
[----:B------:R0:W-:Y:S01]  /*15d10*/  @P3 STG.E desc[UR44][R8.64], R3 ;  /* 0x0000000308003986 */ /* 0x0001e2000c10192c */
[----:B------:R-:W-:Y:S05]  /*15d20*/  @!P2 BRA `(.L_x_283) ;  /* 0x000000000004a947 */ /* 0x000fea0003800000 */
[----:B------:R1:W5:Y:S02]  /*15d30*/  LDG.E.LTC128B R159, desc[UR44][R6.64+0x4] ;  /* 0x0000042c069f7981 */ /* 0x000364000c1e1920 */
.L_x_283:
[----:B------:R-:W-:Y:S05]  /*15d40*/  BSYNC B1 ;  /* 0x0000000000017941 */ /* 0x000fea0003800000 */
.L_x_282:
[----:B-----5:R-:W-:Y:S01]  /*15d50*/  FMUL R10, R159, R16 ;  /* 0x000000109f0a7220 */ /* 0x020fe20000400000 */
[----:B------:R-:W-:Y:S01]  /*15d60*/  ISETP.GT.AND P1, PT, R17, 0x88, PT ;  /* 0x000000881100780c */ /* 0x000fe20003f24270 */
[----:B------:R-:W-:Y:S01]  /*15d70*/  IMAD.X R20, R15, 0x1, R21, P4 ;  /* 0x000000010f147824 */ /* 0x000fe200020e0615 */
[----:B------:R-:W-:Y:S01]  /*15d80*/  IADD3.X R153, R19, R15, RZ, P6, !PT ;  /* 0x0000000f13997210 */ /* 0x000fe200037fe4ff */
[----:B------:R-:W-:Y:S01]  /*15d90*/  FFMA R25, R25, R2, R10 ;  /* 0x0000000219197223 */ /* 0x000fe2000000000a */
[----:B------:R-:W-:Y:S01]  /*15da0*/  ISETP.GT.AND P4, PT, R0, RZ, P1 ;  /* 0x000000ff0000720c */ /* 0x000fe20000f84270 */
[----:B------:R-:W-:Y:S01]  /*15db0*/  BSSY B1, `(.L_x_284) ;  /* 0x0000009000017945 */ /* 0x000fe20003800000 */
[----:B------:R-:W-:Y:S01]  /*15dc0*/  LEA R10, P5, R154, R12, 0x2 ;  /* 0x0000000c9a0a7211 */ /* 0x000fe200078a10ff */
[----:B------:R-:W-:Y:S01]  /*15dd0*/  IMAD.WIDE.U32 R22, R22, UR42, R152 ;  /* 0x0000002a16167c25 */ /* 0x000fe2000f8e0098 */
[----:B------:R2:W-:Y:S01]  /*15de0*/  @P2 STG.E desc[UR44][R8.64+0x4], R25 ;  /* 0x0000041908002986 */ /* 0x0005e2000c10192c */
[----:B------:R-:W-:-:S02]  /*15df0*/  IADD3 R14, P3, R8, R158, RZ ;  /* 0x0000009e080e7210 */ /* 0x000fc40007f7e0ff */
[----:B------:R-:W-:Y:S01]  /*15e00*/  LEA.HI.X R11, R154, R13, R20, 0x2, P5 ;  /* 0x0000000d9a0b7211 */ /* 0x000fe200028f1414 */
[----:B------:R-:W-:-:S05]  /*15e10*/  IMAD.IADD R157, R157, 0x1, R23 ;  /* 0x000000019d9d7824 */ /* 0x000fca00078e0217 */
[----:B------:R-:W-:Y:S05]  /*15e20*/  @!P4 BRA `(.L_x_285) ;  /* 0x000000000004c947 */ /* 0x000fea0003800000 */
[----:B------:R3:W5:Y:S02]  /*15e30*/  LDG.E.LTC128B R159, desc[UR44][R10.64] ;  /* 0x0000002c0a9f7981 */ /* 0x000764000c1e1920 */
.L_x_285:
[----:B------:R-:W-:Y:S05]  /*15e40*/  BSYNC B1 ;  /* 0x0000000000017941 */ /* 0x000fea0003800000 */
.L_x_284:
[----:B0----5:R-:W-:Y:S01]  /*15e50*/  FMUL R3, R159, R16 ;  /* 0x000000109f037220 */ /* 0x021fe20000400000 */
[----:B------:R-:W-:Y:S01]  /*15e60*/  IADD3.X R15, R9, R156, RZ, P3, !PT ;  /* 0x0000009c090f7210 */ /* 0x000fe20001ffe4ff */
[----:B------:R-:W-:Y:S01]  /*15e70*/  BSSY B1, `(.L_x_286) ;  /* 0x0000008000017945 */ /* 0x000fe20003800000 */
[----:B------:R-:W-:Y:S01]  /*15e80*/  ISETP.GT.AND P5, PT, R0, 0x1, P1 ;  /* 0x000000010000780c */ /* 0x000fe20000fa4270 */
[----:B------:R-:W-:Y:S01]  /*15e90*/  FFMA R3, R26, R2, R3 ;  /* 0x000000021a037223 */ /* 0x000fe20000000003 */
[----:B------:R-:W-:-:S04]  /*15ea0*/  LEA R12, P2, R22, R12, 0x2 ;  /* 0x0000000c160c7211 */ /* 0x000fc800078410ff */
[----:B------:R0:W-:Y:S01]  /*15eb0*/  @P4 STG.E desc[UR44][R14.64], R3 ;  /* 0x000000030e004986 */ /* 0x0001e2000c10192c */
[----:B------:R-:W-:-:S06]  /*15ec0*/  LEA.HI.X R13, R22, R13, R157, 0x2, P2 ;  /* 0x0000000d160d7211 */ /* 0x000fcc00010f149d */
[----:B------:R-:W-:Y:S05]  /*15ed0*/  @!P5 BRA `(.L_x_287) ;  /* 0x000000000004d947 */ /* 0x000fea0003800000 */
[----:B------:R4:W5:Y:S02]  /*15ee0*/  LDG.E.LTC128B R159, desc[UR44][R12.64+0x4] ;  /* 0x0000042c0c9f7981 */ /* 0x000964000c1e1920 */
.L_x_287:
[----:B------:R-:W-:Y:S05]  /*15ef0*/  BSYNC B1 ;  /* 0x0000000000017941 */ /* 0x000fea0003800000 */
.L_x_286:
[----:B---3-5:R-:W-:Y:S01]  /*15f00*/  FMUL R10, R159, R16 ;  /* 0x000000109f0a7220 */ /* 0x028fe20000400000 */
[----:B------:R-:W-:Y:S01]  /*15f10*/  ISETP.GT.AND P2, PT, R0, 0x8, P0 ;  /* 0x000000080000780c */ /* 0x000fe20000744270 */
[----:B------:R-:W-:Y:S02]  /*15f20*/  BSSY B1, `(.L_x_288) ;  /* 0x0000005000017945 */ /* 0x000fe40003800000 */
[----:B------:R-:W-:-:S05]  /*15f30*/  FFMA R27, R27, R2, R10 ;  /* 0x000000021b1b7223 */ /* 0x000fca000000000a */
[----:B------:R3:W-:Y:S05]  /*15f40*/  @P5 STG.E desc[UR44][R14.64+0x4], R27 ;  /* 0x0000041b0e005986 */ /* 0x0007ea000c10192c */
[----:B------:R-:W-:Y:S05]  /*15f50*/  @!P2 BRA `(.L_x_289) ;  /* 0x000000000004a947 */ /* 0x000fea0003800000 */
[----:B------:R0:W5:Y:S02]  /*15f60*/  LDG.E.LTC128B R159, desc[UR44][R6.64+0x20] ;  /* 0x0000202c069f7981 */ /* 0x000164000c1e1920 */
.L_x_289:
[----:B------:R-:W-:Y:S05]  /*15f70*/  BSYNC B1 ;  /* 0x0000000000017941 */ /* 0x000fea0003800000 */
.L_x_288:
[----:B0----5:R-:W-:Y:S01]  /*15f80*/  FMUL R3, R159, R16 ;  /* 0x000000109f037220 */ /* 0x021fe20000400000 */
[----:B------:R-:W-:Y:S01]  /*15f90*/  ISETP.GT.AND P4, PT, R0, 0x9, P0 ;  /* 0x000000090000780c */ /* 0x000fe20000784270 */
[----:B------:R-:W-:Y:S02]  /*15fa0*/  BSSY B1, `(.L_x_290) ;  /* 0x0000005000017945 */ /* 0x000fe40003800000 */
[----:B------:R-:W-:-:S05]  /*15fb0*/  FFMA R3, R28, R2, R3 ;  /* 0x000000021c037223 */ /* 0x000fca0000000003 */
[----:B------:R0:W-:Y:S05]  /*15fc0*/  @P2 STG.E desc[UR44][R8.64+0x20], R3 ;  /* 0x0000200308002986 */ /* 0x0001ea000c10192c */
[----:B------:R-:W-:Y:S05]  /*15fd0*/  @!P4 BRA `(.L_x_291) ;  /* 0x000000000004c947 */ /* 0x000fea0003800000 */
[----:B------:R0:W5:Y:S02]  /*15fe0*/  LDG.E.LTC128B R159, desc[UR44][R6.64+0x24] ;  /* 0x0000242c069f7981 */ /* 0x000164000c1e1920 */
.L_x_291:
[----:B------:R-:W-:Y:S05]  /*15ff0*/  BSYNC B1 ;  /* 0x0000000000017941 */ /* 0x000fea0003800000 */
.L_x_290:
[----:B---3-5:R-:W-:Y:S01]  /*16000*/  FMUL R14, R159, R16 ;  /* 0x000000109f0e7220 */ /* 0x028fe20000400000 */
[----:B------:R-:W-:Y:S01]  /*16010*/  ISETP.GT.AND P2, PT, R0, 0x8, P1 ;  /* 0x000000080000780c */ /* 0x000fe20000f44270 */
[----:B------:R-:W-:Y:S01]  /*16020*/  BSSY B1, `(.L_x_292) ;  /* 0x0000006000017945 */ /* 0x000fe20003800000 */
[----:B------:R-:W-:Y:S01]  /*16030*/  IADD3 R10, P3, R158, R8, RZ ;  /* 0x000000089e0a7210 */ /* 0x000fe20007f7e0ff */
[----:B------:R-:W-:-:S05]  /*16040*/  FFMA R29, R29, R2, R14 ;  /* 0x000000021d1d7223 */ /* 0x000fca000000000e */
[----:B------:R3:W-:Y:S05]  /*16050*/  @P4 STG.E desc[UR44][R8.64+0x24], R29 ;  /* 0x0000241d08004986 */ /* 0x0007ea000c10192c */
[----:B------:R-:W-:Y:S05]  /*16060*/  @!P2 BRA `(.L_x_293) ;  /* 0x000000000004a947 */ /* 0x000fea0003800000 */
[----:B------:R0:W5:Y:S02]  /*16070*/  LDG.E.LTC128B R159, desc[UR44][R12.64+0x20] ;  /* 0x0000202c0c9f7981 */ /* 0x000164000c1e1920 */
.L_x_293:
[----:B------:R-:W-:Y:S05]  /*16080*/  BSYNC B1 ;  /* 0x0000000000017941 */ /* 0x000fea0003800000 */
.L_x_292:
[----:B0----5:R-:W-:Y:S01]  /*16090*/  FMUL R3, R159, R16 ;  /* 0x000000109f037220 */ /* 0x021fe20000400000 */
[----:B------:R-:W-:Y:S01]  /*160a0*/  IMAD.X R11, R156, 0x1, R9, P3 ;  /* 0x000000019c0b7824 */ /* 0x000fe200018e0609 */
[----:B------:R-:W-:Y:S01]  /*160b0*/  ISETP.GT.AND P4, PT, R0, 0x9, P1 ;  /* 0x000000090000780c */ /* 0x000fe20000f84270 */
[----:B------:R-:W-:Y:S01]  /*160c0*/  BSSY B1, `(.L_x_294) ;  /* 0x0000007000017945 */ /* 0x000fe20003800000 */
[----:B------:R-:W-:Y:S01]  /*160d0*/  FFMA R15, R30, R2, R3 ;  /* 0x000000021e0f7223 */ /* 0x000fe20000000003 */
[----:B------:R-:W-:Y:S02]  /*160e0*/  IADD3 R158, P6, P5, R158, R4, R155 ;  /* 0x000000049e9e7210 */ /* 0x000fe40007dde09b */
[----:B------:R-:W-:Y:S02]  /*160f0*/  MOV R3, R159 ;  /* 0x0000009f00037202 */ /* 0x000fe40000000f00 */
[----:B------:R0:W-:Y:S06]  /*16100*/  @P2 STG.E desc[UR44][R10.64+0x20], R15 ;  /* 0x0000200f0a002986 */ /* 0x0001ec000c10192c */
[----:B------:R-:W-:Y:S05]  /*16110*/  @!P4 BRA `(.L_x_295) ;  /* 0x000000000004c947 */ /* 0x000fea0003800000 */
[----:B------:R0:W5:Y:S02]  /*16120*/  LDG.E.LTC128B R3, desc[UR44][R12.64+0x24] ;  /* 0x0000242c0c037981 */ /* 0x000164000c1e1920 */
.L_x_295:
[----:B------:R-:W-:Y:S05]  /*16130*/  BSYNC B1 ;  /* 0x0000000000017941 */ /* 0x000fea0003800000 */
.L_x_294:
[----:B-----5:R-:W-:Y:S01]  /*16140*/  FMUL R4, R3, R16 ;  /* 0x0000001003047220 */ /* 0x020fe20000400000 */
[----:B------:R-:W-:Y:S01]  /*16150*/  IADD3.X R159, R156, R5, R161, P6, P5 ;  /* 0x000000059c9f7210 */ /* 0x000fe200037ea4a1 */
[----:B------:R-:W-:Y:S01]  /*16160*/  BSSY B1, `(.L_x_296) ;  /* 0x0000006000017945 */ /* 0x000fe20003800000 */
[----:B------:R-:W-:Y:S01]  /*16170*/  ISETP.GT.AND P2, PT, R0, 0x10, P0 ;  /* 0x000000100000780c */ /* 0x000fe20000744270 */
[----:B------:R-:W-:-:S05]  /*16180*/  FFMA R31, R31, R2, R4 ;  /* 0x000000021f1f7223 */ /* 0x000fca0000000004 */
[----:B------:R0:W-:Y:S07]  /*16190*/  @P4 STG.E desc[UR44][R158.64+0x24], R31 ;  /* 0x0000241f9e004986 */ /* 0x0001ee000c10192c */
[----:B------:R-:W-:Y:S05]  /*161a0*/  @!P2 BRA `(.L_x_297) ;  /* 0x000000000004a947 */ /* 0x000fea0003800000 */
[----:B------:R0:W5:Y:S02]  /*161b0*/  LDG.E.LTC128B R3, desc[UR44][R6.64+0x40] ;  /* 0x0000402c06037981 */ /* 0x000164000c1e1920 */
.L_x_297:
[----:B------:R-:W-:Y:S05]  /*161c0*/  BSYNC B1 ;  /* 0x0000000000017941 */ /* 0x000fea0003800000 */
.L_x_296:
[----:B-----5:R-:W-:Y:S01]  /*161d0*/  FMUL R5, R3, R16 ;  /* 0x0000001003057220 */ /* 0x020fe20000400000 */
[----:B------:R-:W-:Y:S01]  /*161e0*/  ISETP.GT.AND P3, PT, R0, 0x11, P0 ;  /* 0x000000110000780c */ /* 0x000fe20000764270 */
[----:B------:R-:W-:Y:S02]  /*161f0*/  BSSY B1, `(.L_x_298) ;  /* 0x0000005000017945 */ /* 0x000fe40003800000 */
[----:B------:R-:W-:-:S05]  /*16200*/  FFMA R5, R32, R2, R5 ;  /* 0x0000000220057223 */ /* 0x000fca0000000005 */
[----:B------:R0:W-:Y:S05]  /*16210*/  @P2 STG.E desc[UR44][R8.64+0x40], R5 ;  /* 0x0000400508002986 */ /* 0x0001ea000c10192c */
[----:B------:R-:W-:Y:S05]  /*16220*/  @!P3 BRA `(.L_x_299) ;  /* 0x000000000004b947 */ /* 0x000fea0003800000 */
[----:B------:R0:W5:Y:S02]  /*16230*/  LDG.E.LTC128B R3, desc[UR44][R6.64+0x44] ;  /* 0x0000442c06037981 */ /* 0x000164000c1e1920 */
.L_x_299:
[----:B------:R-:W-:Y:S05]  /*16240*/  BSYNC B1 ;  /* 0x0000000000017941 */ /* 0x000fea0003800000 */
.L_x_298:
[----:B-----5:R-:W-:Y:S01]  /*16250*/  FMUL R4, R3, R16 ;  /* 0x0000001003047220 */ /* 0x020fe20000400000 */
[----:B------:R-:W-:Y:S01]  /*16260*/  ISETP.GT.AND P2, PT, R0, 0x10, P1 ;  /* 0x000000100000780c */ /* 0x000fe20000f44270 */
[----:B------:R-:W-:Y:S02]  /*16270*/  BSSY B1, `(.L_x_300) ;  /* 0x0000005000017945 */ /* 0x000fe40003800000 */
[----:B------:R-:W-:-:S05]  /*16280*/  FFMA R33, R33, R2, R4 ;  /* 0x0000000221217223 */ /* 0x000fca0000000004 */
[----:B------:R0:W-:Y:S05]  /*16290*/  @P3 STG.E desc[UR44][R8.64+0x44], R33 ;  /* 0x0000442108003986 */ /* 0x0001ea000c10192c */
[----:B------:R-:W-:Y:S05]  /*162a0*/  @!P2 BRA `(.L_x_301) ;  /* 0x000000000004a947 */ /* 0x000fea0003800000 */
[----:B------:R0:W5:Y:S02]  /*162b0*/  LDG.E.LTC128B R3, desc[UR44][R12.64+0x40] ;  /* 0x0000402c0c037981 */ /* 0x000164000c1e1920 */
.L_x_301:
[----:B------:R-:W-:Y:S05]  /*162c0*/  BSYNC B1 ;  /* 0x0000000000017941 */ /* 0x000fea0003800000 */
.L_x_300:
[----:B0----5:R-:W-:Y:S01]  /*162d0*/  FMUL R5, R3, R16 ;  /* 0x0000001003057220 */ /* 0x021fe20000400000 */
[----:B------:R-:W-:Y:S01]  /*162e0*/  @P2 IMAD.MOV.U32 R4, RZ, RZ, R158 ;  /* 0x000000ffff042224 */ /* 0x000fe200078e009e */
[----:B------:R-:W-:Y:S01]  /*162f0*/  ISETP.GT.AND P3, PT, R0, 0x11, P1 ;  /* 0x000000110000780c */ /* 0x000fe20000f64270 */
[----:B------:R-:W-:Y:S01]  /*16300*/  BSSY B1, `(.L_x_302) ;  /* 0x0000006000017945 */ /* 0x000fe20003800000 */
[----:B------:R-:W-:Y:S01]  /*16310*/  FFMA R11, R34, R2, R5 ;  /* 0x00000002220b7223 */ /* 0x000fe20000000005 */
[----:B------:R-:W-:-:S05]  /*16320*/  @P2 MOV R5, R159 ;  /* 0x0000009f00052202 */ /* 0x000fca0000000f00 */
[----:B------:R0:W-:Y:S05]  /*16330*/  @P2 STG.E desc[UR44][R4.64+0x40], R11 ;  /* 0x0000400b04002986 */ /* 0x0001ea000c10192c */
[----:B------:R-:W-:Y:S05]  /*16340*/  @!P3 BRA `(.L_x_303) ;  /* 0x000000000004b947 */ /* 0x000fea0003800000 */
[----:B------:R0:W5:Y:S02]  /*16350*/  LDG.E.LTC128B R3, desc[UR44][R12.64+0x44] ;  /* 0x0000442c0c037981 */ /* 0x000164000c1e1920 */
.L_x_303:
[----:B------:R-:W-:Y:S05]  /*16360*/  BSYNC B1 ;  /* 0x0000000000017941 */ /* 0x000fea0003800000 */
.L_x_302:
[----:B0----5:R-:W-:Y:S01]  /*16370*/  FMUL R4, R3, R16 ;  /* 0x0000001003047220 */ /* 0x021fe20000400000 */
[----:B------:R-:W-:Y:S01]  /*16380*/  @P3 MOV R5, R159 ;  /* 0x0000009f00053202 */ /* 0x000fe20000000f00 */
[----:B------:R-:W-:Y:S01]  /*16390*/  BSSY B1, `(.L_x_304) ;  /* 0x0000007000017945 */ /* 0x000fe20003800000 */
[----:B------:R-:W-:Y:S01]  /*163a0*/  ISETP.GT.AND P2, PT, R0, 0x18, P0 ;  /* 0x000000180000780c */ /* 0x000fe20000744270 */
[----:B------:R-:W-:Y:S01]  /*163b0*/  FFMA R35, R35, R2, R4 ;  /* 0x0000000223237223 */ /* 0x000fe20000000004 */
[----:B------:R-:W-:-:S05]  /*163c0*/  @P3 IMAD.MOV.U32 R4, RZ, RZ, R158 ;  /* 0x000000ffff043224 */ /* 0x000fca00078e009e */
[----:B------:R0:W-:Y:S06]  /*163d0*/  @P3 STG.E desc[UR44][R4.64+0x44], R35 ;  /* 0x0000442304003986 */ /* 0x0001ec000c10192c */
[----:B------:R-:W-:Y:S05]  /*163e0*/  @!P2 BRA `(.L_x_305) ;  /* 0x000000000004a947 */ /* 0x000fea0003800000 */
[----:B------:R0:W5:Y:S02]  /*163f0*/  LDG.E.LTC128B R3, desc[UR44][R6.64+0x60] ;  /* 0x0000602c06037981 */ /* 0x000164000c1e1920 */
.L_x_305:
[----:B------:R-:W-:Y:S05]  /*16400*/  BSYNC B1 ;  /* 0x0000000000017941 */ /* 0x000fea0003800000 */
.L_x_304:
[----:B0----5:R-:W-:Y:S01]  /*16410*/  FMUL R5, R3, R16 ;  /* 0x0000001003057220 */ /* 0x021fe20000400000 */
[----:B------:R-:W-:Y:S01]  /*16420*/  ISETP.GT.AND P3, PT, R0, 0x19, P0 ;  /* 0x000000190000780c */ /* 0x000fe20000764270 */
[----:B------:R-:W-:Y:S02]  /*16430*/  BSSY B1, `(.L_x_306) ;  /* 0x0000005000017945 */ /* 0x000fe40003800000 */
[----:B------:R-:W-:-:S05]  /*16440*/  FFMA R5, R36, R2, R5 ;  /* 0x0000000224057223 */ /* 0x000fca0000000005 */
[----:B------:R0:W-:Y:S05]  /*16450*/  @P2 STG.E desc[UR44][R8.64+0x60], R5 ;  /* 0x0000600508002986 */ /* 0x0001ea000c10192c */
[----:B------:R-:W-:Y:S05]  /*16460*/  @!P3 BRA `(.L_x_307) ;  /* 0x000000000004b947 */ /* 0x000fea0003800000 */
[----:B------:R0:W5:Y:S02]  /*16470*/  LDG.E.LTC128B R3, desc[UR44][R6.64+0x64] ;  /* 0x0000642c06037981 */ /* 0x000164000c1e1920 */
.L_x_307:
[----:B------:R-:W-:Y:S05]  /*16480*/  BSYNC B1 ;  /* 0x0000000000017941 */ /* 0x000fea0003800000 */
.L_x_306:
[----:B-----5:R-:W-:Y:S01]  /*16490*/  FMUL R4, R3, R16 ;  /* 0x0000001003047220 */ /* 0x020fe20000400000 */
[----:B------:R-:W-:Y:S01]  /*164a0*/  ISETP.GT.AND P2, PT, R0, 0x18, P1 ;  /* 0x000000180000780c */ /* 0x000fe20000f44270 */
[----:B------:R-:W-:Y:S02]  /*164b0*/  BSSY B1, `(.L_x_308) ;  /* 0x0000005000017945 */ /* 0x000fe40003800000 */
[----:B------:R-:W-:-:S05]  /*164c0*/  FFMA R37, R37, R2, R4 ;  /* 0x0000000225257223 */ /* 0x000fca0000000004 */
[----:B------:R0:W-:Y:S05]  /*164d0*/  @P3 STG.E desc[UR44][R8.64+0x64], R37 ;  /* 0x0000642508003986 */ /* 0x0001ea000c10192c */
[----:B------:R-:W-:Y:S05]  /*164e0*/  @!P2 BRA `(.L_x_309) ;  /* 0x000000000004a947 */ /* 0x000fea0003800000 */
[----:B------:R0:W5:Y:S02]  /*164f0*/  LDG.E.LTC128B R3, desc[UR44][R12.64+0x60] ;  /* 0x0000602c0c037981 */ /* 0x000164000c1e1920 */
.L_x_309:
[----:B------:R-:W-:Y:S05]  /*16500*/  BSYNC B1 ;  /* 0x0000000000017941 */ /* 0x000fea0003800000 */
.L_x_308:
        /* <DEDUP_REMOVED lines=9> */
.L_x_311:
[----:B------:R-:W-:Y:S05]  /*165a0*/  BSYNC B1 ;  /* 0x0000000000017941 */ /* 0x000fea0003800000 */
.L_x_310:
        /* <DEDUP_REMOVED lines=9> */
.L_x_313:
[----:B------:R-:W-:Y:S05]  /*16640*/  BSYNC B1 ;  /* 0x0000000000017941 */ /* 0x000fea0003800000 */
.L_x_312:
[----:B0----5:R-:W-:Y:S01]  /*16650*/  FMUL R5, R3, R16 ;  /* 0x0000001003057220 */ /* 0x021fe20000400000 */
[----:B------:R-:W-:Y:S01]  /*16660*/  ISETP.GT.AND P3, PT, R0, 0x21, P0 ;  /* 0x000000210000780c */ /* 0x000fe20000764270 */
[----:B------:R-:W-:Y:S02]  /*16670*/  BSSY B1, `(.L_x_314) ;  /* 0x0000005000017945 */ /* 0x000fe40003800000 */
[----:B------:R-:W-:-:S05]  /*16680*/  FFMA R5, R40, R2, R5 ;  /* 0x0000000228057223 */ /* 0x000fca0000000005 */
[----:B------:R0:W-:Y:S05]  /*16690*/  @P2 STG.E desc[UR44][R8.64+0x80], R5 ;  /* 0x0000800508002986 */ /* 0x0001ea000c10192c */
[----:B------:R-:W-:Y:S05]  /*166a0*/  @!P3 BRA `(.L_x_315) ;  /* 0x000000000004b947 */ /* 0x000fea0003800000 */
[----:B------:R0:W5:Y:S02]  /*166b0*/  LDG.E.LTC128B R3, desc[UR44][R6.64+0x84] ;  /* 0x0000842c06037981 */ /* 0x000164000c1e1920 */
.L_x_315:
[----:B------:R-:W-:Y:S05]  /*166c0*/  BSYNC B1 ;  /* 0x0000000000017941 */ /* 0x000fea0003800000 */
.L_x_314:
[----:B-----5:R-:W-:Y:S01]  /*166d0*/  FMUL R4, R3, R16 ;  /* 0x0000001003047220 */ /* 0x020fe20000400000 */
[----:B------:R-:W-:Y:S01]  /*166e0*/  ISETP.GT.AND P2, PT, R0, 0x20, P1 ;  /* 0x000000200000780c */ /* 0x000fe20000f44270 */
[----:B------:R-:W-:Y:S02]  /*166f0*/  BSSY B1, `(.L_x_316) ;  /* 0x0000005000017945 */ /* 0x000fe40003800000 */
[----:B------:R-:W-:-:S05]  /*16700*/  FFMA R41, R41, R2, R4 ;  /* 0x0000000229297223 */ /* 0x000fca0000000004 */
[----:B------:R0:W-:Y:S05]  /*16710*/  @P3 STG.E desc[UR44][R8.64+0x84], R41 ;  /* 0x0000842908003986 */ /* 0x0001ea000c10192c */
[----:B------:R-:W-:Y:S05]  /*16720*/  @!P2 BRA `(.L_x_317) ;  /* 0x000000000004a947 */ /* 0x000fea0003800000 */
[----:B------:R0:W5:Y:S02]  /*16730*/  LDG.E.LTC128B R3, desc[UR44][R12.64+0x80] ;  /* 0x0000802c0c037981 */ /* 0x000164000c1e1920 */
.L_x_317:
[----:B------:R-:W-:Y:S05]  /*16740*/  BSYNC B1 ;  /* 0x0000000000017941 */ /* 0x000fea0003800000 */
.L_x_316:
        /* <DEDUP_REMOVED lines=9> */
.L_x_319:
[----:B------:R-:W-:Y:S05]  /*167e0*/  BSYNC B1 ;  /* 0x0000000000017941 */ /* 0x000fea0003800000 */
.L_x_318:
        /* <DEDUP_REMOVED lines=9> */
.L_x_321:
[----:B------:R-:W-:Y:S05]  /*16880*/  BSYNC B1 ;  /* 0x0000000000017941 */ /* 0x000fea0003800000 */
.L_x_320:
[----:B0----5:R-:W-:Y:S01]  /*16890*/  FMUL R5, R3, R16 ;  /* 0x0000001003057220 */ /* 0x021fe20000400000 */
[----:B------:R-:W-:Y:S01]  /*168a0*/  ISETP.GT.AND P3, PT, R0, 0x29, P0 ;  /* 0x000000290000780c */ /* 0x000fe20000764270 */
[----:B------:R-:W-:Y:S02]  /*168b0*/  BSSY B1, `(.L_x_322) ;  /* 0x0000005000017945 */ /* 0x000fe40003800000 */
[----:B------:R-:W-:-:S05]  /*168c0*/  FFMA R5, R44, R2, R5 ;  /* 0x000000022c057223 */ /* 0x000fca0000000005 */
[----:B------:R0:W-:Y:S05]  /*168d0*/  @P2 STG.E desc[UR44][R8.64+0xa0], R5 ;  /* 0x0000a00508002986 */ /* 0x0001ea000c10192c */
[----:B------:R-:W-:Y:S05]  /*168e0*/  @!P3 BRA `(.L_x_323) ;  /* 0x000000000004b947 */ /* 0x000fea0003800000 */
[----:B------:R0:W5:Y:S02]  /*168f0*/  LDG.E.LTC128B R3, desc[UR44][R6.64+0xa4] ;  /* 0x0000a42c06037981 */ /* 0x000164000c1e1920 */
.L_x_323:
[----:B------:R-:W-:Y:S05]  /*16900*/  BSYNC B1 ;  /* 0x0000000000017941 */ /* 0x000fea0003800000 */
.L_x_322:
[----:B-----5:R-:W-:Y:S01]  /*16910*/  FMUL R4, R3, R16 ;  /* 0x0000001003047220 */ /* 0x020fe20000400000 */
[----:B------:R-:W-:Y:S01]  /*16920*/  ISETP.GT.AND P2, PT, R0, 0x28, P1 ;  /* 0x000000280000780c */ /* 0x000fe20000f44270 */
[----:B------:R-:W-:Y:S02]  /*16930*/  BSSY B1, `(.L_x_324) ;  /* 0x0000005000017945 */ /* 0x000fe40003800000 */
[----:B------:R-:W-:-:S05]  /*16940*/  FFMA R45, R45, R2, R4 ;  /* 0x000000022d2d7223 */ /* 0x000fca0000000004 */
[----:B------:R0:W-:Y:S05]  /*16950*/  @P3 STG.E desc[UR44][R8.64+0xa4], R45 ;  /* 0x0000a42d08003986 */ /* 0x0001ea000c10192c */
[----:B------:R-:W-:Y:S05]  /*16960*/  @!P2 BRA `(.L_x_325) ;  /* 0x000000000004a947 */ /* 0x000fea0003800000 */
[----:B------:R0:W5:Y:S02]  /*16970*/  LDG.E.LTC128B R3, desc[UR44][R12.64+0xa0] ;  /* 0x0000a02c0c037981 */ /* 0x000164000c1e1920 */
.L_x_325:
[----:B------:R-:W-:Y:S05]  /*16980*/  BSYNC B1 ;  /* 0x0000000000017941 */ /* 0x000fea0003800000 */
.L_x_324:
        /* <DEDUP_REMOVED lines=9> */
.L_x_327:
[----:B------:R-:W-:Y:S05]  /*16a20*/  BSYNC B1 ;  /* 0x0000000000017941 */ /* 0x000fea0003800000 */
.L_x_326:
        /* <DEDUP_REMOVED lines=9> */
.L_x_329:
[----:B------:R-:W-:Y:S05]  /*16ac0*/  BSYNC B1 ;  /* 0x0000000000017941 */ /* 0x000fea0003800000 */
.L_x_328:
[----:B0----5:R-:W-:Y:S01]  /*16ad0*/  FMUL R5, R3, R16 ;  /* 0x0000001003057220 */ /* 0x021fe20000400000 */
[----:B------:R-:W-:Y:S01]  /*16ae0*/  ISETP.GT.AND P3, PT, R0, 0x31, P0 ;  /* 0x000000310000780c */ /* 0x000fe20000764270 */
[----:B------:R-:W-:Y:S02]  /*16af0*/  BSSY B1, `(.L_x_330) ;  /* 0x0000005000017945 */ /* 0x000fe40003800000 */
[----:B------:R-:W-:-:S05]  /*16b00*/  FFMA R5, R48, R2, R5 ;  /* 0x0000000230057223 */ /* 0x000fca0000000005 */
[----:B------:R0:W-:Y:S05]  /*16b10*/  @P2 STG.E desc[UR44][R8.64+0xc0], R5 ;  /* 0x0000c00508002986 */ /* 0x0001ea000c10192c */
[----:B------:R-:W-:Y:S05]  /*16b20*/  @!P3 BRA `(.L_x_331) ;  /* 0x000000000004b947 */ /* 0x000fea0003800000 */
[----:B------:R0:W5:Y:S02]  /*16b30*/  LDG.E.LTC128B R3, desc[UR44][R6.64+0xc4] ;  /* 0x0000c42c06037981 */ /* 0x000164000c1e1920 */
.L_x_331:
[----:B------:R-:W-:Y:S05]  /*16b40*/  BSYNC B1 ;  /* 0x0000000000017941 */ /* 0x000fea0003800000 */
.L_x_330:
[----:B-----5:R-:W-:Y:S01]  /*16b50*/  FMUL R4, R3, R16 ;  /* 0x0000001003047220 */ /* 0x020fe20000400000 */
[----:B------:R-:W-:Y:S01]  /*16b60*/  ISETP.GT.AND P2, PT, R0, 0x30, P1 ;  /* 0x000000300000780c */ /* 0x000fe20000f44270 */
[----:B------:R-:W-:Y:S02]  /*16b70*/  BSSY B1, `(.L_x_332) ;  /* 0x0000005000017945 */ /* 0x000fe40003800000 */
[----:B------:R-:W-:-:S05]  /*16b80*/  FFMA R49, R49, R2, R4 ;  /* 0x0000000231317223 */ /* 0x000fca0000000004 */
[----:B------:R0:W-:Y:S05]  /*16b90*/  @P3 STG.E desc[UR44][R8.64+0xc4], R49 ;  /* 0x0000c43108003986 */ /* 0x0001ea000c10192c */
[----:B------:R-:W-:Y:S05]  /*16ba0*/  @!P2 BRA `(.L_x_333) ;  /* 0x000000000004a947 */ /* 0x000fea0003800000 */
[----:B------:R0:W5:Y:S02]  /*16bb0*/  LDG.E.LTC128B R3, desc[UR44][R12.64+0xc0] ;  /* 0x0000c02c0c037981 */ /* 0x000164000c1e1920 */
.L_x_333:
[----:B------:R-:W-:Y:S05]  /*16bc0*/  BSYNC B1 ;  /* 0x0000000000017941 */ /* 0x000fea0003800000 */
.L_x_332:
        /* <DEDUP_REMOVED lines=9> */
.L_x_335:
[----:B------:R-:W-:Y:S05]  /*16c60*/  BSYNC B1 ;  /* 0x0000000000017941 */ /* 0x000fea0003800000 */
.L_x_334:
        /* <DEDUP_REMOVED lines=9> */
.L_x_337:
[----:B------:R-:W-:Y:S05]  /*16d00*/  BSYNC B1 ;  /* 0x0000000000017941 */ /* 0x000fea0003800000 */
.L_x_336:
[----:B0----5:R-:W-:Y:S01]  /*16d10*/  FMUL R5, R3, R16 ;  /* 0x0000001003057220 */ /* 0x021fe20000400000 */
[----:B------:R-:W-:Y:S01]  /*16d20*/  ISETP.GT.AND P3, PT, R0, 0x39, P0 ;  /* 0x000000390000780c */ /* 0x000fe20000764270 */
[----:B------:R-:W-:Y:S02]  /*16d30*/  BSSY B1, `(.L_x_338) ;  /* 0x0000005000017945 */ /* 0x000fe40003800000 */
[----:B------:R-:W-:-:S05]  /*16d40*/  FFMA R5, R52, R2, R5 ;  /* 0x0000000234057223 */ /* 0x000fca0000000005 */
[----:B------:R0:W-:Y:S05]  /*16d50*/  @P2 STG.E desc[UR44][R8.64+0xe0], R5 ;  /* 0x0000e00508002986 */ /* 0x0001ea000c10192c */
[----:B------:R-:W-:Y:S05]  /*16d60*/  @!P3 BRA `(.L_x_339) ;  /* 0x000000000004b947 */ /* 0x000fea0003800000 */
[----:B------:R0:W5:Y:S02]  /*16d70*/  LDG.E.LTC128B R3, desc[UR44][R6.64+0xe4] ;  /* 0x0000e42c06037981 */ /* 0x000164000c1e1920 */
.L_x_339:
[----:B------:R-:W-:Y:S05]  /*16d80*/  BSYNC B1 ;  /* 0x0000000000017941 */ /* 0x000fea0003800000 */
.L_x_338:
[----:B-----5:R-:W-:Y:S01]  /*16d90*/  FMUL R4, R3, R16 ;  /* 0x0000001003047220 */ /* 0x020fe20000400000 */
[----:B------:R-:W-:Y:S01]  /*16da0*/  ISETP.GT.AND P2, PT, R0, 0x38, P1 ;  /* 0x000000380000780c */ /* 0x000fe20000f44270 */
[----:B------:R-:W-:Y:S02]  /*16db0*/  BSSY B1, `(.L_x_340) ;  /* 0x0000005000017945 */ /* 0x000fe40003800000 */
[----:B------:R-:W-:-:S05]  /*16dc0*/  FFMA R53, R53, R2, R4 ;  /* 0x0000000235357223 */ /* 0x000fca0000000004 */
[----:B------:R0:W-:Y:S05]  /*16dd0*/  @P3 STG.E desc[UR44][R8.64+0xe4], R53 ;  /* 0x0000e43508003986 */ /* 0x0001ea000c10192c */
[----:B------:R-:W-:Y:S05]  /*16de0*/  @!P2 BRA `(.L_x_341) ;  /* 0x000000000004a947 */ /* 0x000fea0003800000 */
[----:B------:R0:W5:Y:S02]  /*16df0*/  LDG.E.LTC128B R3, desc[UR44][R12.64+0xe0] ;  /* 0x0000e02c0c037981 */ /* 0x000164000c1e1920 */
.L_x_341:
[----:B------:R-:W-:Y:S05]  /*16e00*/  BSYNC B1 ;  /* 0x0000000000017941 */ /* 0x000fea0003800000 */
.L_x_340:
        /* <DEDUP_REMOVED lines=9> */
.L_x_343:
[----:B------:R-:W-:Y:S05]  /*16ea0*/  BSYNC B1 ;  /* 0x0000000000017941 */ /* 0x000fea0003800000 */
.L_x_342:
        /* <DEDUP_REMOVED lines=9> */
.L_x_345:
[----:B------:R-:W-:Y:S05]  /*16f40*/  BSYNC B1 ;  /* 0x0000000000017941 */ /* 0x000fea0003800000 */
.L_x_344:
[----:B0----5:R-:W-:Y:S01]  /*16f50*/  FMUL R5, R3, R16 ;  /* 0x0000001003057220 */ /* 0x021fe20000400000 */
[----:B------:R-:W-:Y:S01]  /*16f60*/  ISETP.GT.AND P3, PT, R0, 0x41, P0 ;  /* 0x000000410000780c */ /* 0x000fe20000764270 */
[----:B------:R-:W-:Y:S02]  /*16f70*/  BSSY B1, `(.L_x_346) ;  /* 0x0000005000017945 */ /* 0x000fe40003800000 */
[----:B------:R-:W-:-:S05]  /*16f80*/  FFMA R5, R56, R2, R5 ;  /* 0x0000000238057223 */ /* 0x000fca0000000005 */
[----:B------:R0:W-:Y:S05]  /*16f90*/  @P2 STG.E desc[UR44][R8.64+0x100], R5 ;  /* 0x0001000508002986 */ /* 0x0001ea000c10192c */
[----:B------:R-:W-:Y:S05]  /*16fa0*/  @!P3 BRA `(.L_x_347) ;  /* 0x000000000004b947 */ /* 0x000fea0003800000 */
[----:B------:R0:W5:Y:S02]  /*16fb0*/  LDG.E.LTC128B R3, desc[UR44][R6.64+0x104] ;  /* 0x0001042c06037981 */ /* 0x000164000c1e1920 */
.L_x_347:
[----:B------:R-:W-:Y:S05]  /*16fc0*/  BSYNC B1 ;  /* 0x0000000000017941 */ /* 0x000fea0003800000 */
.L_x_346:
[----:B-----5:R-:W-:Y:S01]  /*16fd0*/  FMUL R4, R3, R16 ;  /* 0x0000001003047220 */ /* 0x020fe20000400000 */
[----:B------:R-:W-:Y:S01]  /*16fe0*/  ISETP.GT.AND P2, PT, R0, 0x40, P1 ;  /* 0x000000400000780c */ /* 0x000fe20000f44270 */
[----:B------:R-:W-:Y:S02]  /*16ff0*/  BSSY B1, `(.L_x_348) ;  /* 0x0000005000017945 */ /* 0x000fe40003800000 */
[----:B------:R-:W-:-:S05]  /*17000*/  FFMA R57, R57, R2, R4 ;  /* 0x0000000239397223 */ /* 0x000fca0000000004 */
[----:B------:R0:W-:Y:S05]  /*17010*/  @P3 STG.E desc[UR44][R8.64+0x104], R57 ;  /* 0x0001043908003986 */ /* 0x0001ea000c10192c */
[----:B------:R-:W-:Y:S05]  /*17020*/  @!P2 BRA `(.L_x_349) ;  /* 0x000000000004a947 */ /* 0x000fea0003800000 */
[----:B------:R0:W5:Y:S02]  /*17030*/  LDG.E.LTC128B R3, desc[UR44][R12.64+0x100] ;  /* 0x0001002c0c037981 */ /* 0x000164000c1e1920 */
.L_x_349:
[----:B------:R-:W-:Y:S05]  /*17040*/  BSYNC B1 ;  /* 0x0000000000017941 */ /* 0x000fea0003800000 */
.L_x_348:
        /* <DEDUP_REMOVED lines=9> */
.L_x_351:
[----:B------:R-:W-:Y:S05]  /*170e0*/  BSYNC B1 ;  /* 0x0000000000017941 */ /* 0x000fea0003800000 */
.L_x_350:
        /* <DEDUP_REMOVED lines=9> */
.L_x_353:
[----:B------:R-:W-:Y:S05]  /*17180*/  BSYNC B1 ;  /* 0x0000000000017941 */ /* 0x000fea0003800000 */
.L_x_352:
[----:B0----5:R-:W-:Y:S01]  /*17190*/  FMUL R5, R3, R16 ;  /* 0x0000001003057220 */ /* 0x021fe20000400000 */
[----:B------:R-:W-:Y:S01]  /*171a0*/  ISETP.GT.AND P3, PT, R0, 0x49, P0 ;  /* 0x000000490000780c */ /* 0x000fe20000764270 */
[----:B------:R-:W-:Y:S02]  /*171b0*/  BSSY B1, `(.L_x_354) ;  /* 0x0000005000017945 */ /* 0x000fe40003800000 */
[----:B------:R-:W-:-:S05]  /*171c0*/  FFMA R5, R60, R2, R5 ;  /* 0x000000023c057223 */ /* 0x000fca0000000005 */
[----:B------:R0:W-:Y:S05]  /*171d0*/  @P2 STG.E desc[UR44][R8.64+0x120], R5 ;  /* 0x0001200508002986 */ /* 0x0001ea000c10192c */
[----:B------:R-:W-:Y:S05]  /*171e0*/  @!P3 BRA `(.L_x_355) ;  /* 0x000000000004b947 */ /* 0x000fea0003800000 */
[----:B------:R0:W5:Y:S02]  /*171f0*/  LDG.E.LTC128B R3, desc[UR44][R6.64+0x124] ;  /* 0x0001242c06037981 */ /* 0x000164000c1e1920 */
.L_x_355:
[----:B------:R-:W-:Y:S05]  /*17200*/  BSYNC B1 ;  /* 0x0000000000017941 */ /* 0x000fea0003800000 */
.L_x_354:
[----:B-----5:R-:W-:Y:S01]  /*17210*/  FMUL R4, R3, R16 ;  /* 0x0000001003047220 */ /* 0x020fe20000400000 */
[----:B------:R-:W-:Y:S01]  /*17220*/  ISETP.GT.AND P2, PT, R0, 0x48, P1 ;  /* 0x000000480000780c */ /* 0x000fe20000f44270 */
[----:B------:R-:W-:Y:S02]  /*17230*/  BSSY B1, `(.L_x_356) ;  /* 0x0000005000017945 */ /* 0x000fe40003800000 */
[----:B------:R-:W-:-:S05]  /*17240*/  FFMA R61, R61, R2, R4 ;  /* 0x000000023d3d7223 */ /* 0x000fca0000000004 */
[----:B------:R0:W-:Y:S05]  /*17250*/  @P3 STG.E desc[UR44][R8.64+0x124], R61 ;  /* 0x0001243d08003986 */ /* 0x0001ea000c10192c */
[----:B------:R-:W-:Y:S05]  /*17260*/  @!P2 BRA `(.L_x_357) ;  /* 0x000000000004a947 */ /* 0x000fea0003800000 */
[----:B------:R0:W5:Y:S02]  /*17270*/  LDG.E.LTC128B R3, desc[UR44][R12.64+0x120] ;  /* 0x0001202c0c037981 */ /* 0x000164000c1e1920 */
.L_x_357:
[----:B------:R-:W-:Y:S05]  /*17280*/  BSYNC B1 ;  /* 0x0000000000017941 */ /* 0x000fea0003800000 */
.L_x_356:
        /* <DEDUP_REMOVED lines=9> */
.L_x_359:
[----:B------:R-:W-:Y:S05]  /*17320*/  BSYNC B1 ;  /* 0x0000000000017941 */ /* 0x000fea0003800000 */
.L_x_358:
        /* <DEDUP_REMOVED lines=9> */
.L_x_361:
[----:B------:R-:W-:Y:S05]  /*173c0*/  BSYNC B1 ;  /* 0x0000000000017941 */ /* 0x000fea0003800000 */
.L_x_360:
[----:B0----5:R-:W-:Y:S01]  /*173d0*/  FMUL R5, R3, R16 ;  /* 0x0000001003057220 */ /* 0x021fe20000400000 */
[----:B------:R-:W-:Y:S01]  /*173e0*/  ISETP.GT.AND P3, PT, R0, 0x51, P0 ;  /* 0x000000510000780c */ /* 0x000fe20000764270 */
[----:B------:R-:W-:Y:S02]  /*173f0*/  BSSY B1, `(.L_x_362) ;  /* 0x0000005000017945 */ /* 0x000fe40003800000 */
[----:B------:R-:W-:-:S05]  /*17400*/  FFMA R5, R64, R2, R5 ;  /* 0x0000000240057223 */ /* 0x000fca0000000005 */
[----:B------:R0:W-:Y:S05]  /*17410*/  @P2 STG.E desc[UR44][R8.64+0x140], R5 ;  /* 0x0001400508002986 */ /* 0x0001ea000c10192c */
[----:B------:R-:W-:Y:S05]  /*17420*/  @!P3 BRA `(.L_x_363) ;  /* 0x000000000004b947 */ /* 0x000fea0003800000 */
[----:B------:R0:W5:Y:S02]  /*17430*/  LDG.E.LTC128B R3, desc[UR44][R6.64+0x144] ;  /* 0x0001442c06037981 */ /* 0x000164000c1e1920 */
.L_x_363:
[----:B------:R-:W-:Y:S05]  /*17440*/  BSYNC B1 ;  /* 0x0000000000017941 */ /* 0x000fea0003800000 */
.L_x_362:
[----:B-----5:R-:W-:Y:S01]  /*17450*/  FMUL R4, R3, R16 ;  /* 0x0000001003047220 */ /* 0x020fe20000400000 */
[----:B------:R-:W-:Y:S01]  /*17460*/  ISETP.GT.AND P2, PT, R0, 0x50, P1 ;  /* 0x000000500000780c */ /* 0x000fe20000f44270 */
[----:B------:R-:W-:Y:S02]  /*17470*/  BSSY B1, `(.L_x_364) ;  /* 0x0000005000017945 */ /* 0x000fe40003800000 */
[----:B------:R-:W-:-:S05]  /*17480*/  FFMA R65, R65, R2, R4 ;  /* 0x0000000241417223 */ /* 0x000fca0000000004 */
[----:B------:R0:W-:Y:S05]  /*17490*/  @P3 STG.E desc[UR44][R8.64+0x144], R65 ;  /* 0x0001444108003986 */ /* 0x0001ea000c10192c */
[----:B------:R-:W-:Y:S05]  /*174a0*/  @!P2 BRA `(.L_x_365) ;  /* 0x000000000004a947 */ /* 0x000fea0003800000 */
[----:B------:R0:W5:Y:S02]  /*174b0*/  LDG.E.LTC128B R3, desc[UR44][R12.64+0x140] ;  /* 0x0001402c0c037981 */ /* 0x000164000c1e1920 */
.L_x_365:
[----:B------:R-:W-:Y:S05]  /*174c0*/  BSYNC B1 ;  /* 0x0000000000017941 */ /* 0x000fea0003800000 */
.L_x_364:
        /* <DEDUP_REMOVED lines=9> */
.L_x_367:
[----:B------:R-:W-:Y:S05]  /*17560*/  BSYNC B1 ;  /* 0x0000000000017941 */ /* 0x000fea0003800000 */
.L_x_366:
        /* <DEDUP_REMOVED lines=9> */
.L_x_369:
[----:B------:R-:W-:Y:S05]  /*17600*/  BSYNC B1 ;  /* 0x0000000000017941 */ /* 0x000fea0003800000 */
.L_x_368:
[----:B0----5:R-:W-:Y:S01]  /*17610*/  FMUL R5, R3, R16 ;  /* 0x0000001003057220 */ /* 0x021fe20000400000 */
[----:B------:R-:W-:Y:S01]  /*17620*/  ISETP.GT.AND P3, PT, R0, 0x59, P0 ;  /* 0x000000590000780c */ /* 0x000fe20000764270 */
[----:B------:R-:W-:Y:S02]  /*17630*/  BSSY B1, `(.L_x_370) ;  /* 0x0000005000017945 */ /* 0x000fe40003800000 */
[----:B------:R-:W-:-:S05]  /*17640*/  FFMA R5, R68, R2, R5 ;  /* 0x0000000244057223 */ /* 0x000fca0000000005 */
[----:B------:R0:W-:Y:S05]  /*17650*/  @P2 STG.E desc[UR44][R8.64+0x160], R5 ;  /* 0x0001600508002986 */ /* 0x0001ea000c10192c */
[----:B------:R-:W-:Y:S05]  /*17660*/  @!P3 BRA `(.L_x_371) ;  /* 0x000000000004b947 */ /* 0x000fea0003800000 */
[----:B------:R0:W5:Y:S02]  /*17670*/  LDG.E.LTC128B R3, desc[UR44][R6.64+0x164] ;  /* 0x0001642c06037981 */ /* 0x000164000c1e1920 */
.L_x_371:
[----:B------:R-:W-:Y:S05]  /*17680*/  BSYNC B1 ;  /* 0x0000000000017941 */ /* 0x000fea0003800000 */
.L_x_370:
[----:B-----5:R-:W-:Y:S01]  /*17690*/  FMUL R4, R3, R16 ;  /* 0x0000001003047220 */ /* 0x020fe20000400000 */
[----:B------:R-:W-:Y:S01]  /*176a0*/  ISETP.GT.AND P2, PT, R0, 0x58, P1 ;  /* 0x000000580000780c */ /* 0x000fe20000f44270 */
[----:B------:R-:W-:Y:S02]  /*176b0*/  BSSY B1, `(.L_x_372) ;  /* 0x0000005000017945 */ /* 0x000fe40003800000 */
[----:B------:R-:W-:-:S05]  /*176c0*/  FFMA R69, R69, R2, R4 ;  /* 0x0000000245457223 */ /* 0x000fca0000000004 */
[----:B------:R0:W-:Y:S05]  /*176d0*/  @P3 STG.E desc[UR44][R8.64+0x164], R69 ;  /* 0x0001644508003986 */ /* 0x0001ea000c10192c */
[----:B------:R-:W-:Y:S05]  /*176e0*/  @!P2 BRA `(.L_x_373) ;  /* 0x000000000004a947 */ /* 0x000fea0003800000 */
[----:B------:R0:W5:Y:S02]  /*176f0*/  LDG.E.LTC128B R3, desc[UR44][R12.64+0x160] ;  /* 0x0001602c0c037981 */ /* 0x000164000c1e1920 */
.L_x_373:
[----:B------:R-:W-:Y:S05]  /*17700*/  BSYNC B1 ;  /* 0x0000000000017941 */ /* 0x000fea0003800000 */
.L_x_372:
        /* <DEDUP_REMOVED lines=9> */
.L_x_375:
[----:B------:R-:W-:Y:S05]  /*177a0*/  BSYNC B1 ;  /* 0x0000000000017941 */ /* 0x000fea0003800000 */
.L_x_374:
        /* <DEDUP_REMOVED lines=9> */
.L_x_377:
[----:B------:R-:W-:Y:S05]  /*17840*/  BSYNC B1 ;  /* 0x0000000000017941 */ /* 0x000fea0003800000 */
.L_x_376:
[----:B0----5:R-:W-:Y:S01]  /*17850*/  FMUL R5, R3, R16 ;  /* 0x0000001003057220 */ /* 0x021fe20000400000 */
[----:B------:R-:W-:Y:S01]  /*17860*/  ISETP.GT.AND P3, PT, R0, 0x61, P0 ;  /* 0x000000610000780c */ /* 0x000fe20000764270 */
[----:B------:R-:W-:Y:S02]  /*17870*/  BSSY B1, `(.L_x_378) ;  /* 0x0000005000017945 */ /* 0x000fe40003800000 */
[----:B------:R-:W-:-:S05]  /*17880*/  FFMA R5, R72, R2, R5 ;  /* 0x0000000248057223 */ /* 0x000fca0000000005 */
[----:B------:R0:W-:Y:S05]  /*17890*/  @P2 STG.E desc[UR44][R8.64+0x180], R5 ;  /* 0x0001800508002986 */ /* 0x0001ea000c10192c */
[----:B------:R-:W-:Y:S05]  /*178a0*/  @!P3 BRA `(.L_x_379) ;  /* 0x000000000004b947 */ /* 0x000fea0003800000 */
[----:B------:R0:W5:Y:S02]  /*178b0*/  LDG.E.LTC128B R3, desc[UR44][R6.64+0x184] ;  /* 0x0001842c06037981 */ /* 0x000164000c1e1920 */
.L_x_379:
[----:B------:R-:W-:Y:S05]  /*178c0*/  BSYNC B1 ;  /* 0x0000000000017941 */ /* 0x000fea0003800000 */
.L_x_378:
[----:B-----5:R-:W-:Y:S01]  /*178d0*/  FMUL R4, R3, R16 ;  /* 0x0000001003047220 */ /* 0x020fe20000400000 */
[----:B------:R-:W-:Y:S01]  /*178e0*/  ISETP.GT.AND P2, PT, R0, 0x60, P1 ;  /* 0x000000600000780c */ /* 0x000fe20000f44270 */
[----:B------:R-:W-:Y:S02]  /*178f0*/  BSSY B1, `(.L_x_380) ;  /* 0x0000005000017945 */ /* 0x000fe40003800000 */
[----:B------:R-:W-:-:S05]  /*17900*/  FFMA R73, R73, R2, R4 ;  /* 0x0000000249497223 */ /* 0x000fca0000000004 */
[----:B------:R0:W-:Y:S05]  /*17910*/  @P3 STG.E desc[UR44][R8.64+0x184], R73 ;  /* 0x0001844908003986 */ /* 0x0001ea000c10192c */
[----:B------:R-:W-:Y:S05]  /*17920*/  @!P2 BRA `(.L_x_381) ;  /* 0x000000000004a947 */ /* 0x000fea0003800000 */
[----:B------:R0:W5:Y:S02]  /*17930*/  LDG.E.LTC128B R3, desc[UR44][R12.64+0x180] ;  /* 0x0001802c0c037981 */ /* 0x000164000c1e1920 */
.L_x_381:
[----:B------:R-:W-:Y:S05]  /*17940*/  BSYNC B1 ;  /* 0x0000000000017941 */ /* 0x000fea0003800000 */
.L_x_380:
        /* <DEDUP_REMOVED lines=9> */
.L_x_383:
[----:B------:R-:W-:Y:S05]  /*179e0*/  BSYNC B1 ;  /* 0x0000000000017941 */ /* 0x000fea0003800000 */
.L_x_382:
        /* <DEDUP_REMOVED lines=9> */
.L_x_385:
[----:B------:R-:W-:Y:S05]  /*17a80*/  BSYNC B1 ;  /* 0x0000000000017941 */ /* 0x000fea0003800000 */
.L_x_384:
[----:B0----5:R-:W-:Y:S01]  /*17a90*/  FMUL R5, R3, R16 ;  /* 0x0000001003057220 */ /* 0x021fe20000400000 */
[----:B------:R-:W-:Y:S01]  /*17aa0*/  ISETP.GT.AND P3, PT, R0, 0x69, P0 ;  /* 0x000000690000780c */ /* 0x000fe20000764270 */
[----:B------:R-:W-:Y:S02]  /*17ab0*/  BSSY B1, `(.L_x_386) ;  /* 0x0000005000017945 */ /* 0x000fe40003800000 */
[----:B------:R-:W-:-:S05]  /*17ac0*/  FFMA R5, R76, R2, R5 ;  /* 0x000000024c057223 */ /* 0x000fca0000000005 */
[----:B------:R0:W-:Y:S05]  /*17ad0*/  @P2 STG.E desc[UR44][R8.64+0x1a0], R5 ;  /* 0x0001a00508002986 */ /* 0x0001ea000c10192c */
[----:B------:R-:W-:Y:S05]  /*17ae0*/  @!P3 BRA `(.L_x_387) ;  /* 0x000000000004b947 */ /* 0x000fea0003800000 */
[----:B------:R0:W5:Y:S02]  /*17af0*/  LDG.E.LTC128B R3, desc[UR44][R6.64+0x1a4] ;  /* 0x0001a42c06037981 */ /* 0x000164000c1e1920 */
.L_x_387:
[----:B------:R-:W-:Y:S05]  /*17b00*/  BSYNC B1 ;  /* 0x0000000000017941 */ /* 0x000fea0003800000 */
.L_x_386:
[----:B-----5:R-:W-:Y:S01]  /*17b10*/  FMUL R4, R3, R16 ;  /* 0x0000001003047220 */ /* 0x020fe20000400000 */
[----:B------:R-:W-:Y:S01]  /*17b20*/  ISETP.GT.AND P2, PT, R0, 0x68, P1 ;  /* 0x000000680000780c */ /* 0x000fe20000f44270 */
[----:B------:R-:W-:Y:S02]  /*17b30*/  BSSY B1, `(.L_x_388) ;  /* 0x0000005000017945 */ /* 0x000fe40003800000 */
[----:B------:R-:W-:-:S05]  /*17b40*/  FFMA R77, R77, R2, R4 ;  /* 0x000000024d4d7223 */ /* 0x000fca0000000004 */
[----:B------:R0:W-:Y:S05]  /*17b50*/  @P3 STG.E desc[UR44][R8.64+0x1a4], R77 ;  /* 0x0001a44d08003986 */ /* 0x0001ea000c10192c */
[----:B------:R-:W-:Y:S05]  /*17b60*/  @!P2 BRA `(.L_x_389) ;  /* 0x000000000004a947 */ /* 0x000fea0003800000 */
[----:B------:R0:W5:Y:S02]  /*17b70*/  LDG.E.LTC128B R3, desc[UR44][R12.64+0x1a0] ;  /* 0x0001a02c0c037981 */ /* 0x000164000c1e1920 */
.L_x_389:
[----:B------:R-:W-:Y:S05]  /*17b80*/  BSYNC B1 ;  /* 0x0000000000017941 */ /* 0x000fea0003800000 */
.L_x_388:
        /* <DEDUP_REMOVED lines=9> */
.L_x_391:
[----:B------:R-:W-:Y:S05]  /*17c20*/  BSYNC B1 ;  /* 0x0000000000017941 */ /* 0x000fea0003800000 */
.L_x_390:
        /* <DEDUP_REMOVED lines=9> */
.L_x_393:
[----:B------:R-:W-:Y:S05]  /*17cc0*/  BSYNC B1 ;  /* 0x0000000000017941 */ /* 0x000fea0003800000 */
.L_x_392:
[----:B0----5:R-:W-:Y:S01]  /*17cd0*/  FMUL R5, R3, R16 ;  /* 0x0000001003057220 */ /* 0x021fe20000400000 */
[----:B------:R-:W-:Y:S01]  /*17ce0*/  ISETP.GT.AND P3, PT, R0, 0x71, P0 ;  /* 0x000000710000780c */ /* 0x000fe20000764270 */
[----:B------:R-:W-:Y:S02]  /*17cf0*/  BSSY B1, `(.L_x_394) ;  /* 0x0000005000017945 */ /* 0x000fe40003800000 */
[----:B------:R-:W-:-:S05]  /*17d00*/  FFMA R5, R80, R2, R5 ;  /* 0x0000000250057223 */ /* 0x000fca0000000005 */
[----:B------:R0:W-:Y:S05]  /*17d10*/  @P2 STG.E desc[UR44][R8.64+0x1c0], R5 ;  /* 0x0001c00508002986 */ /* 0x0001ea000c10192c */
[----:B------:R-:W-:Y:S05]  /*17d20*/  @!P3 BRA `(.L_x_395) ;  /* 0x000000000004b947 */ /* 0x000fea0003800000 */
[----:B------:R0:W5:Y:S02]  /*17d30*/  LDG.E.LTC128B R3, desc[UR44][R6.64+0x1c4] ;  /* 0x0001c42c06037981 */ /* 0x000164000c1e1920 */
.L_x_395:
[----:B------:R-:W-:Y:S05]  /*17d40*/  BSYNC B1 ;  /* 0x0000000000017941 */ /* 0x000fea0003800000 */
.L_x_394:
[----:B-----5:R-:W-:Y:S01]  /*17d50*/  FMUL R4, R3, R16 ;  /* 0x0000001003047220 */ /* 0x020fe20000400000 */
[----:B------:R-:W-:Y:S01]  /*17d60*/  ISETP.GT.AND P2, PT, R0, 0x70, P1 ;  /* 0x000000700000780c */ /* 0x000fe20000f44270 */
[----:B------:R-:W-:Y:S02]  /*17d70*/  BSSY B1, `(.L_x_396) ;  /* 0x0000005000017945 */ /* 0x000fe40003800000 */
[----:B------:R-:W-:-:S05]  /*17d80*/  FFMA R81, R81, R2, R4 ;  /* 0x0000000251517223 */ /* 0x000fca0000000004 */
[----:B------:R0:W-:Y:S05]  /*17d90*/  @P3 STG.E desc[UR44][R8.64+0x1c4], R81 ;  /* 0x0001c45108003986 */ /* 0x0001ea000c10192c */
[----:B------:R-:W-:Y:S05]  /*17da0*/  @!P2 BRA `(.L_x_397) ;  /* 0x000000000004a947 */ /* 0x000fea0003800000 */
[----:B------:R0:W5:Y:S02]  /*17db0*/  LDG.E.LTC128B R3, desc[UR44][R12.64+0x1c0] ;  /* 0x0001c02c0c037981 */ /* 0x000164000c1e1920 */
.L_x_397:
[----:B------:R-:W-:Y:S05]  /*17dc0*/  BSYNC B1 ;  /* 0x0000000000017941 */ /* 0x000fea0003800000 */
.L_x_396:
        /* <DEDUP_REMOVED lines=9> */
.L_x_399:
[----:B------:R-:W-:Y:S05]  /*17e60*/  BSYNC B1 ;  /* 0x0000000000017941 */ /* 0x000fea0003800000 */
.L_x_398:
        /* <DEDUP_REMOVED lines=9> */
.L_x_401:
[----:B------:R-:W-:Y:S05]  /*17f00*/  BSYNC B1 ;  /* 0x0000000000017941 */ /* 0x000fea0003800000 */
.L_x_400:
[----:B0----5:R-:W-:Y:S01]  /*17f10*/  FMUL R5, R3, R16 ;  /* 0x0000001003057220 */ /* 0x021fe20000400000 */
[----:B------:R-:W-:Y:S01]  /*17f20*/  ISETP.GT.AND P3, PT, R0, 0x79, P0 ;  /* 0x000000790000780c */ /* 0x000fe20000764270 */
[----:B------:R-:W-:Y:S02]  /*17f30*/  BSSY B1, `(.L_x_402) ;  /* 0x0000005000017945 */ /* 0x000fe40003800000 */
[----:B------:R-:W-:-:S05]  /*17f40*/  FFMA R5, R84, R2, R5 ;  /* 0x0000000254057223 */ /* 0x000fca0000000005 */
[----:B------:R0:W-:Y:S05]  /*17f50*/  @P2 STG.E desc[UR44][R8.64+0x1e0], R5 ;  /* 0x0001e00508002986 */ /* 0x0001ea000c10192c */
[----:B------:R-:W-:Y:S05]  /*17f60*/  @!P3 BRA `(.L_x_403) ;  /* 0x000000000004b947 */ /* 0x000fea0003800000 */
[----:B------:R0:W5:Y:S02]  /*17f70*/  LDG.E.LTC128B R3, desc[UR44][R6.64+0x1e4] ;  /* 0x0001e42c06037981 */ /* 0x000164000c1e1920 */
.L_x_403:
[----:B------:R-:W-:Y:S05]  /*17f80*/  BSYNC B1 ;  /* 0x0000000000017941 */ /* 0x000fea0003800000 */
.L_x_402:
[----:B-----5:R-:W-:Y:S01]  /*17f90*/  FMUL R4, R3, R16 ;  /* 0x0000001003047220 */ /* 0x020fe20000400000 */
[----:B------:R-:W-:Y:S01]  /*17fa0*/  ISETP.GT.AND P2, PT, R0, 0x78, P1 ;  /* 0x000000780000780c */ /* 0x000fe20000f44270 */
[----:B------:R-:W-:Y:S02]  /*17fb0*/  BSSY B1, `(.L_x_404) ;  /* 0x0000005000017945 */ /* 0x000fe40003800000 */
[----:B------:R-:W-:-:S05]  /*17fc0*/  FFMA R85, R85, R2, R4 ;  /* 0x0000000255557223 */ /* 0x000fca0000000004 */
[----:B------:R0:W-:Y:S05]  /*17fd0*/  @P3 STG.E desc[UR44][R8.64+0x1e4], R85 ;  /* 0x0001e45508003986 */ /* 0x0001ea000c10192c */
[----:B------:R-:W-:Y:S05]  /*17fe0*/  @!P2 BRA `(.L_x_405) ;  /* 0x000000000004a947 */ /* 0x000fea0003800000 */
[----:B------:R0:W5:Y:S02]  /*17ff0*/  LDG.E.LTC128B R3, desc[UR44][R12.64+0x1e0] ;  /* 0x0001e02c0c037981 */ /* 0x000164000c1e1920 */
.L_x_405:
[----:B------:R-:W-:Y:S05]  /*18000*/  BSYNC B1 ;  /* 0x0000000000017941 */ /* 0x000fea0003800000 */
.L_x_404:
        /* <DEDUP_REMOVED lines=9> */
.L_x_407:
[----:B------:R-:W-:Y:S05]  /*180a0*/  BSYNC B1 ;  /* 0x0000000000017941 */ /* 0x000fea0003800000 */
.L_x_406:
        /* <DEDUP_REMOVED lines=9> */
.L_x_409:
[----:B------:R-:W-:Y:S05]  /*18140*/  BSYNC B1 ;  /* 0x0000000000017941 */ /* 0x000fea0003800000 */
.L_x_408:
[----:B0----5:R-:W-:Y:S01]  /*18150*/  FMUL R5, R3, R16 ;  /* 0x0000001003057220 */ /* 0x021fe20000400000 */
[----:B------:R-:W-:Y:S01]  /*18160*/  ISETP.GT.AND P3, PT, R0, 0x81, P0 ;  /* 0x000000810000780c */ /* 0x000fe20000764270 */
[----:B------:R-:W-:Y:S02]  /*18170*/  BSSY B1, `(.L_x_410) ;  /* 0x0000005000017945 */ /* 0x000fe40003800000 */
[----:B------:R-:W-:-:S05]  /*18180*/  FFMA R5, R88, R2, R5 ;  /* 0x0000000258057223 */ /* 0x000fca0000000005 */
[----:B------:R0:W-:Y:S05]  /*18190*/  @P2 STG.E desc[UR44][R8.64+0x200], R5 ;  /* 0x0002000508002986 */ /* 0x0001ea000c10192c */
[----:B------:R-:W-:Y:S05]  /*181a0*/  @!P3 BRA `(.L_x_411) ;  /* 0x000000000004b947 */ /* 0x000fea0003800000 */
[----:B------:R0:W5:Y:S02]  /*181b0*/  LDG.E.LTC128B R3, desc[UR44][R6.64+0x204] ;  /* 0x0002042c06037981 */ /* 0x000164000c1e1920 */
.L_x_411:
[----:B------:R-:W-:Y:S05]  /*181c0*/  BSYNC B1 ;  /* 0x0000000000017941 */ /* 0x000fea0003800000 */
.L_x_410:
[----:B-----5:R-:W-:Y:S01]  /*181d0*/  FMUL R4, R3, R16 ;  /* 0x0000001003047220 */ /* 0x020fe20000400000 */
[----:B------:R-:W-:Y:S01]  /*181e0*/  ISETP.GT.AND P2, PT, R0, 0x80, P1 ;  /* 0x000000800000780c */ /* 0x000fe20000f44270 */
[----:B------:R-:W-:Y:S02]  /*181f0*/  BSSY B1, `(.L_x_412) ;  /* 0x0000005000017945 */ /* 0x000fe40003800000 */
[----:B------:R-:W-:-:S05]  /*18200*/  FFMA R89, R89, R2, R4 ;  /* 0x0000000259597223 */ /* 0x000fca0000000004 */
[----:B------:R0:W-:Y:S05]  /*18210*/  @P3 STG.E desc[UR44][R8.64+0x204], R89 ;  /* 0x0002045908003986 */ /* 0x0001ea000c10192c */
[----:B------:R-:W-:Y:S05]  /*18220*/  @!P2 BRA `(.L_x_413) ;  /* 0x000000000004a947 */ /* 0x000fea0003800000 */
[----:B------:R0:W5:Y:S02]  /*18230*/  LDG.E.LTC128B R3, desc[UR44][R12.64+0x200] ;  /* 0x0002002c0c037981 */ /* 0x000164000c1e1920 */
.L_x_413:
[----:B------:R-:W-:Y:S05]  /*18240*/  BSYNC B1 ;  /* 0x0000000000017941 */ /* 0x000fea0003800000 */
.L_x_412:
        /* <DEDUP_REMOVED lines=9> */
.L_x_415:
[----:B------:R-:W-:Y:S05]  /*182e0*/  BSYNC B1 ;  /* 0x0000000000017941 */ /* 0x000fea0003800000 */
.L_x_414:
        /* <DEDUP_REMOVED lines=9> */
.L_x_417:
[----:B------:R-:W-:Y:S05]  /*18380*/  BSYNC B1 ;  /* 0x0000000000017941 */ /* 0x000fea0003800000 */
.L_x_416:
[----:B0----5:R-:W-:Y:S01]  /*18390*/  FMUL R5, R3, R16 ;  /* 0x0000001003057220 */ /* 0x021fe20000400000 */
[----:B------:R-:W-:Y:S01]  /*183a0*/  ISETP.GT.AND P3, PT, R0, 0x89, P0 ;  /* 0x000000890000780c */ /* 0x000fe20000764270 */
[----:B------:R-:W-:Y:S02]  /*183b0*/  BSSY B1, `(.L_x_418) ;  /* 0x0000005000017945 */ /* 0x000fe40003800000 */
[----:B------:R-:W-:-:S05]  /*183c0*/  FFMA R5, R92, R2, R5 ;  /* 0x000000025c057223 */ /* 0x000fca0000000005 */
[----:B------:R0:W-:Y:S05]  /*183d0*/  @P2 STG.E desc[UR44][R8.64+0x220], R5 ;  /* 0x0002200508002986 */ /* 0x0001ea000c10192c */
[----:B------:R-:W-:Y:S05]  /*183e0*/  @!P3 BRA `(.L_x_419) ;  /* 0x000000000004b947 */ /* 0x000fea0003800000 */
[----:B------:R0:W5:Y:S02]  /*183f0*/  LDG.E.LTC128B R3, desc[UR44][R6.64+0x224] ;  /* 0x0002242c06037981 */ /* 0x000164000c1e1920 */
.L_x_419:
[----:B------:R-:W-:Y:S05]  /*18400*/  BSYNC B1 ;  /* 0x0000000000017941 */ /* 0x000fea0003800000 */
.L_x_418:
[----:B-----5:R-:W-:Y:S01]  /*18410*/  FMUL R4, R3, R16 ;  /* 0x0000001003047220 */ /* 0x020fe20000400000 */
[----:B------:R-:W-:Y:S01]  /*18420*/  ISETP.GT.AND P2, PT, R0, 0x88, P1 ;  /* 0x000000880000780c */ /* 0x000fe20000f44270 */
[----:B------:R-:W-:Y:S02]  /*18430*/  BSSY B1, `(.L_x_420) ;  /* 0x0000005000017945 */ /* 0x000fe40003800000 */
[----:B------:R-:W-:-:S05]  /*18440*/  FFMA R93, R93, R2, R4 ;  /* 0x000000025d5d7223 */ /* 0x000fca0000000004 */
[----:B------:R0:W-:Y:S05]  /*18450*/  @P3 STG.E desc[UR44][R8.64+0x224], R93 ;  /* 0x0002245d08003986 */ /* 0x0001ea000c10192c */
[----:B------:R-:W-:Y:S05]  /*18460*/  @!P2 BRA `(.L_x_421) ;  /* 0x000000000004a947 */ /* 0x000fea0003800000 */
[----:B------:R0:W5:Y:S02]  /*18470*/  LDG.E.LTC128B R3, desc[UR44][R12.64+0x220] ;  /* 0x0002202c0c037981 */ /* 0x000164000c1e1920 */
.L_x_421:
[----:B------:R-:W-:Y:S05]  /*18480*/  BSYNC B1 ;  /* 0x0000000000017941 */ /* 0x000fea0003800000 */
.L_x_420:
        /* <DEDUP_REMOVED lines=9> */
.L_x_423:
[----:B------:R-:W-:Y:S05]  /*18520*/  BSYNC B1 ;  /* 0x0000000000017941 */ /* 0x000fea0003800000 */
.L_x_422:
        /* <DEDUP_REMOVED lines=9> */
.L_x_425:
[----:B------:R-:W-:Y:S05]  /*185c0*/  BSYNC B1 ;  /* 0x0000000000017941 */ /* 0x000fea0003800000 */
.L_x_424:
[----:B0----5:R-:W-:Y:S01]  /*185d0*/  FMUL R5, R3, R16 ;  /* 0x0000001003057220 */ /* 0x021fe20000400000 */
[----:B------:R-:W-:Y:S01]  /*185e0*/  ISETP.GT.AND P3, PT, R0, 0x91, P0 ;  /* 0x000000910000780c */ /* 0x000fe20000764270 */
[----:B------:R-:W-:Y:S02]  /*185f0*/  BSSY B1, `(.L_x_426) ;  /* 0x0000005000017945 */ /* 0x000fe40003800000 */
[----:B------:R-:W-:-:S05]  /*18600*/  FFMA R5, R96, R2, R5 ;  /* 0x0000000260057223 */ /* 0x000fca0000000005 */
[----:B------:R0:W-:Y:S05]  /*18610*/  @P2 STG.E desc[UR44][R8.64+0x240], R5 ;  /* 0x0002400508002986 */ /* 0x0001ea000c10192c */
[----:B------:R-:W-:Y:S05]  /*18620*/  @!P3 BRA `(.L_x_427) ;  /* 0x000000000004b947 */ /* 0x000fea0003800000 */
[----:B------:R0:W5:Y:S02]  /*18630*/  LDG.E.LTC128B R3, desc[UR44][R6.64+0x244] ;  /* 0x0002442c06037981 */ /* 0x000164000c1e1920 */
.L_x_427:
[----:B------:R-:W-:Y:S05]  /*18640*/  BSYNC B1 ;  /* 0x0000000000017941 */ /* 0x000fea0003800000 */
.L_x_426:
[----:B-----5:R-:W-:Y:S01]  /*18650*/  FMUL R4, R3, R16 ;  /* 0x0000001003047220 */ /* 0x020fe20000400000 */
[----:B------:R-:W-:Y:S01]  /*18660*/  ISETP.GT.AND P2, PT, R0, 0x90, P1 ;  /* 0x000000900000780c */ /* 0x000fe20000f44270 */
[----:B------:R-:W-:Y:S02]  /*18670*/  BSSY B1, `(.L_x_428) ;  /* 0x0000005000017945 */ /* 0x000fe40003800000 */
[----:B------:R-:W-:-:S05]  /*18680*/  FFMA R97, R97, R2, R4 ;  /* 0x0000000261617223 */ /* 0x000fca0000000004 */
[----:B------:R0:W-:Y:S05]  /*18690*/  @P3 STG.E desc[UR44][R8.64+0x244], R97 ;  /* 0x0002446108003986 */ /* 0x0001ea000c10192c */
[----:B------:R-:W-:Y:S05]  /*186a0*/  @!P2 BRA `(.L_x_429) ;  /* 0x000000000004a947 */ /* 0x000fea0003800000 */
[----:B------:R0:W5:Y:S02]  /*186b0*/  LDG.E.LTC128B R3, desc[UR44][R12.64+0x240] ;  /* 0x0002402c0c037981 */ /* 0x000164000c1e1920 */
.L_x_429:
[----:B------:R-:W-:Y:S05]  /*186c0*/  BSYNC B1 ;  /* 0x0000000000017941 */ /* 0x000fea0003800000 */
.L_x_428:
        /* <DEDUP_REMOVED lines=9> */
.L_x_431:
[----:B------:R-:W-:Y:S05]  /*18760*/  BSYNC B1 ;  /* 0x0000000000017941 */ /* 0x000fea0003800000 */
.L_x_430:
        /* <DEDUP_REMOVED lines=9> */
.L_x_433:
[----:B------:R-:W-:Y:S05]  /*18800*/  BSYNC B1 ;  /* 0x0000000000017941 */ /* 0x000fea0003800000 */
.L_x_432:
[----:B0----5:R-:W-:Y:S01]  /*18810*/  FMUL R5, R3, R16 ;  /* 0x0000001003057220 */ /* 0x021fe20000400000 */
[----:B------:R-:W-:Y:S01]  /*18820*/  ISETP.GT.AND P3, PT, R0, 0x99, P0 ;  /* 0x000000990000780c */ /* 0x000fe20000764270 */
[----:B------:R-:W-:Y:S02]  /*18830*/  BSSY B1, `(.L_x_434) ;  /* 0x0000005000017945 */ /* 0x000fe40003800000 */
[----:B------:R-:W-:-:S05]  /*18840*/  FFMA R5, R100, R2, R5 ;  /* 0x0000000264057223 */ /* 0x000fca0000000005 */
[----:B------:R0:W-:Y:S05]  /*18850*/  @P2 STG.E desc[UR44][R8.64+0x260], R5 ;  /* 0x0002600508002986 */ /* 0x0001ea000c10192c */
[----:B------:R-:W-:Y:S05]  /*18860*/  @!P3 BRA `(.L_x_435) ;  /* 0x000000000004b947 */ /* 0x000fea0003800000 */
[----:B------:R0:W5:Y:S02]  /*18870*/  LDG.E.LTC128B R3, desc[UR44][R6.64+0x264] ;  /* 0x0002642c06037981 */ /* 0x000164000c1e1920 */
.L_x_435:
[----:B------:R-:W-:Y:S05]  /*18880*/  BSYNC B1 ;  /* 0x0000000000017941 */ /* 0x000fea0003800000 */
.L_x_434:
[----:B-----5:R-:W-:Y:S01]  /*18890*/  FMUL R4, R3, R16 ;  /* 0x0000001003047220 */ /* 0x020fe20000400000 */
[----:B------:R-:W-:Y:S01]  /*188a0*/  ISETP.GT.AND P2, PT, R0, 0x98, P1 ;  /* 0x000000980000780c */ /* 0x000fe20000f44270 */
[----:B------:R-:W-:Y:S02]  /*188b0*/  BSSY B1, `(.L_x_436) ;  /* 0x0000005000017945 */ /* 0x000fe40003800000 */
[----:B------:R-:W-:-:S05]  /*188c0*/  FFMA R101, R101, R2, R4 ;  /* 0x0000000265657223 */ /* 0x000fca0000000004 */
[----:B------:R0:W-:Y:S05]  /*188d0*/  @P3 STG.E desc[UR44][R8.64+0x264], R101 ;  /* 0x0002646508003986 */ /* 0x0001ea000c10192c */
[----:B------:R-:W-:Y:S05]  /*188e0*/  @!P2 BRA `(.L_x_437) ;  /* 0x000000000004a947 */ /* 0x000fea0003800000 */
[----:B------:R0:W5:Y:S02]  /*188f0*/  LDG.E.LTC128B R3, desc[UR44][R12.64+0x260] ;  /* 0x0002602c0c037981 */ /* 0x000164000c1e1920 */
.L_x_437:
[----:B------:R-:W-:Y:S05]  /*18900*/  BSYNC B1 ;  /* 0x0000000000017941 */ /* 0x000fea0003800000 */
.L_x_436:
        /* <DEDUP_REMOVED lines=9> */
.L_x_439:
[----:B------:R-:W-:Y:S05]  /*189a0*/  BSYNC B1 ;  /* 0x0000000000017941 */ /* 0x000fea0003800000 */
.L_x_438:
        /* <DEDUP_REMOVED lines=9> */
.L_x_441:
[----:B------:R-:W-:Y:S05]  /*18a40*/  BSYNC B1 ;  /* 0x0000000000017941 */ /* 0x000fea0003800000 */
.L_x_440:
[----:B0----5:R-:W-:Y:S01]  /*18a50*/  FMUL R5, R3, R16 ;  /* 0x0000001003057220 */ /* 0x021fe20000400000 */
[----:B------:R-:W-:Y:S01]  /*18a60*/  ISETP.GT.AND P3, PT, R0, 0xa1, P0 ;  /* 0x000000a10000780c */ /* 0x000fe20000764270 */
[----:B------:R-:W-:Y:S02]  /*18a70*/  BSSY B1, `(.L_x_442) ;  /* 0x0000005000017945 */ /* 0x000fe40003800000 */
[----:B------:R-:W-:-:S05]  /*18a80*/  FFMA R5, R104, R2, R5 ;  /* 0x0000000268057223 */ /* 0x000fca0000000005 */
[----:B------:R0:W-:Y:S05]  /*18a90*/  @P2 STG.E desc[UR44][R8.64+0x280], R5 ;  /* 0x0002800508002986 */ /* 0x0001ea000c10192c */
[----:B------:R-:W-:Y:S05]  /*18aa0*/  @!P3 BRA `(.L_x_443) ;  /* 0x000000000004b947 */ /* 0x000fea0003800000 */
[----:B------:R0:W5:Y:S02]  /*18ab0*/  LDG.E.LTC128B R3, desc[UR44][R6.64+0x284] ;  /* 0x0002842c06037981 */ /* 0x000164000c1e1920 */
.L_x_443:
[----:B------:R-:W-:Y:S05]  /*18ac0*/  BSYNC B1 ;  /* 0x0000000000017941 */ /* 0x000fea0003800000 */
.L_x_442:
[----:B-----5:R-:W-:Y:S01]  /*18ad0*/  FMUL R4, R3, R16 ;  /* 0x0000001003047220 */ /* 0x020fe20000400000 */
[----:B------:R-:W-:Y:S01]  /*18ae0*/  ISETP.GT.AND P2, PT, R0, 0xa0, P1 ;  /* 0x000000a00000780c */ /* 0x000fe20000f44270 */
[----:B------:R-:W-:Y:S02]  /*18af0*/  BSSY B1, `(.L_x_444) ;  /* 0x0000005000017945 */ /* 0x000fe40003800000 */
[----:B------:R-:W-:-:S05]  /*18b00*/  FFMA R105, R105, R2, R4 ;  /* 0x0000000269697223 */ /* 0x000fca0000000004 */
[----:B------:R0:W-:Y:S05]  /*18b10*/  @P3 STG.E desc[UR44][R8.64+0x284], R105 ;  /* 0x0002846908003986 */ /* 0x0001ea000c10192c */
[----:B------:R-:W-:Y:S05]  /*18b20*/  @!P2 BRA `(.L_x_445) ;  /* 0x000000000004a947 */ /* 0x000fea0003800000 */
[----:B------:R0:W5:Y:S02]  /*18b30*/  LDG.E.LTC128B R3, desc[UR44][R12.64+0x280] ;  /* 0x0002802c0c037981 */ /* 0x000164000c1e1920 */
.L_x_445:
[----:B------:R-:W-:Y:S05]  /*18b40*/  BSYNC B1 ;  /* 0x0000000000017941 */ /* 0x000fea0003800000 */
.L_x_444:
        /* <DEDUP_REMOVED lines=9> */
.L_x_447:
[----:B------:R-:W-:Y:S05]  /*18be0*/  BSYNC B1 ;  /* 0x0000000000017941 */ /* 0x000fea0003800000 */
.L_x_446:
        /* <DEDUP_REMOVED lines=9> */
.L_x_449:
[----:B------:R-:W-:Y:S05]  /*18c80*/  BSYNC B1 ;  /* 0x0000000000017941 */ /* 0x000fea0003800000 */
.L_x_448:
[----:B0----5:R-:W-:Y:S01]  /*18c90*/  FMUL R5, R3, R16 ;  /* 0x0000001003057220 */ /* 0x021fe20000400000 */
[----:B------:R-:W-:Y:S01]  /*18ca0*/  ISETP.GT.AND P3, PT, R0, 0xa9, P0 ;  /* 0x000000a90000780c */ /* 0x000fe20000764270 */
[----:B------:R-:W-:Y:S02]  /*18cb0*/  BSSY B1, `(.L_x_450) ;  /* 0x0000005000017945 */ /* 0x000fe40003800000 */
[----:B------:R-:W-:-:S05]  /*18cc0*/  FFMA R5, R108, R2, R5 ;  /* 0x000000026c057223 */ /* 0x000fca0000000005 */
[----:B------:R0:W-:Y:S05]  /*18cd0*/  @P2 STG.E desc[UR44][R8.64+0x2a0], R5 ;  /* 0x0002a00508002986 */ /* 0x0001ea000c10192c */
[----:B------:R-:W-:Y:S05]  /*18ce0*/  @!P3 BRA `(.L_x_451) ;  /* 0x000000000004b947 */ /* 0x000fea0003800000 */
[----:B------:R0:W5:Y:S02]  /*18cf0*/  LDG.E.LTC128B R3, desc[UR44][R6.64+0x2a4] ;  /* 0x0002a42c06037981 */ /* 0x000164000c1e1920 */
.L_x_451:
[----:B------:R-:W-:Y:S05]  /*18d00*/  BSYNC B1 ;  /* 0x0000000000017941 */ /* 0x000fea0003800000 */
.L_x_450:
[----:B-----5:R-:W-:Y:S01]  /*18d10*/  FMUL R4, R3, R16 ;  /* 0x0000001003047220 */ /* 0x020fe20000400000 */
[----:B------:R-:W-:Y:S01]  /*18d20*/  ISETP.GT.AND P2, PT, R0, 0xa8, P1 ;  /* 0x000000a80000780c */ /* 0x000fe20000f44270 */
[----:B------:R-:W-:Y:S02]  /*18d30*/  BSSY B1, `(.L_x_452) ;  /* 0x0000005000017945 */ /* 0x000fe40003800000 */
[----:B------:R-:W-:-:S05]  /*18d40*/  FFMA R109, R109, R2, R4 ;  /* 0x000000026d6d7223 */ /* 0x000fca0000000004 */
[----:B------:R0:W-:Y:S05]  /*18d50*/  @P3 STG.E desc[UR44][R8.64+0x2a4], R109 ;  /* 0x0002a46d08003986 */ /* 0x0001ea000c10192c */
[----:B------:R-:W-:Y:S05]  /*18d60*/  @!P2 BRA `(.L_x_453) ;  /* 0x000000000004a947 */ /* 0x000fea0003800000 */
[----:B------:R0:W5:Y:S02]  /*18d70*/  LDG.E.LTC128B R3, desc[UR44][R12.64+0x2a0] ;  /* 0x0002a02c0c037981 */ /* 0x000164000c1e1920 */
.L_x_453:
[----:B------:R-:W-:Y:S05]  /*18d80*/  BSYNC B1 ;  /* 0x0000000000017941 */ /* 0x000fea0003800000 */
.L_x_452:
        /* <DEDUP_REMOVED lines=9> */
.L_x_455:
[----:B------:R-:W-:Y:S05]  /*18e20*/  BSYNC B1 ;  /* 0x0000000000017941 */ /* 0x000fea0003800000 */
.L_x_454:
        /* <DEDUP_REMOVED lines=9> */
.L_x_457:
[----:B------:R-:W-:Y:S05]  /*18ec0*/  BSYNC B1 ;  /* 0x0000000000017941 */ /* 0x000fea0003800000 */
.L_x_456:
[----:B0----5:R-:W-:Y:S01]  /*18ed0*/  FMUL R5, R3, R16 ;  /* 0x0000001003057220 */ /* 0x021fe20000400000 */
[----:B------:R-:W-:Y:S01]  /*18ee0*/  ISETP.GT.AND P3, PT, R0, 0xb1, P0 ;  /* 0x000000b10000780c */ /* 0x000fe20000764270 */
[----:B------:R-:W-:Y:S02]  /*18ef0*/  BSSY B1, `(.L_x_458) ;  /* 0x0000005000017945 */ /* 0x000fe40003800000 */
[----:B------:R-:W-:-:S05]  /*18f00*/  FFMA R5, R112, R2, R5 ;  /* 0x0000000270057223 */ /* 0x000fca0000000005 */
[----:B------:R0:W-:Y:S05]  /*18f10*/  @P2 STG.E desc[UR44][R8.64+0x2c0], R5 ;  /* 0x0002c00508002986 */ /* 0x0001ea000c10192c */
[----:B------:R-:W-:Y:S05]  /*18f20*/  @!P3 BRA `(.L_x_459) ;  /* 0x000000000004b947 */ /* 0x000fea0003800000 */
[----:B------:R0:W5:Y:S02]  /*18f30*/  LDG.E.LTC128B R3, desc[UR44][R6.64+0x2c4] ;  /* 0x0002c42c06037981 */ /* 0x000164000c1e1920 */
.L_x_459:
[----:B------:R-:W-:Y:S05]  /*18f40*/  BSYNC B1 ;  /* 0x0000000000017941 */ /* 0x000fea0003800000 */
.L_x_458:
[----:B-----5:R-:W-:Y:S01]  /*18f50*/  FMUL R4, R3, R16 ;  /* 0x0000001003047220 */ /* 0x020fe20000400000 */
[----:B------:R-:W-:Y:S01]  /*18f60*/  ISETP.GT.AND P2, PT, R0, 0xb0, P1 ;  /* 0x000000b00000780c */ /* 0x000fe20000f44270 */
[----:B------:R-:W-:Y:S02]  /*18f70*/  BSSY B1, `(.L_x_460) ;  /* 0x0000005000017945 */ /* 0x000fe40003800000 */
[----:B------:R-:W-:-:S05]  /*18f80*/  FFMA R113, R113, R2, R4 ;  /* 0x0000000271717223 */ /* 0x000fca0000000004 */
[----:B------:R0:W-:Y:S05]  /*18f90*/  @P3 STG.E desc[UR44][R8.64+0x2c4], R113 ;  /* 0x0002c47108003986 */ /* 0x0001ea000c10192c */
[----:B------:R-:W-:Y:S05]  /*18fa0*/  @!P2 BRA `(.L_x_461) ;  /* 0x000000000004a947 */ /* 0x000fea0003800000 */
[----:B------:R0:W5:Y:S02]  /*18fb0*/  LDG.E.LTC128B R3, desc[UR44][R12.64+0x2c0] ;  /* 0x0002c02c0c037981 */ /* 0x000164000c1e1920 */
.L_x_461:
[----:B------:R-:W-:Y:S05]  /*18fc0*/  BSYNC B1 ;  /* 0x0000000000017941 */ /* 0x000fea0003800000 */
.L_x_460:
        /* <DEDUP_REMOVED lines=9> */
.L_x_463:
[----:B------:R-:W-:Y:S05]  /*19060*/  BSYNC B1 ;  /* 0x0000000000017941 */ /* 0x000fea0003800000 */
.L_x_462:
        /* <DEDUP_REMOVED lines=9> */
.L_x_465:
[----:B------:R-:W-:Y:S05]  /*19100*/  BSYNC B1 ;  /* 0x0000000000017941 */ /* 0x000fea0003800000 */
.L_x_464:
[----:B0----5:R-:W-:Y:S01]  /*19110*/  FMUL R5, R3, R16 ;  /* 0x0000001003057220 */ /* 0x021fe20000400000 */
[----:B------:R-:W-:Y:S01]  /*19120*/  ISETP.GT.AND P3, PT, R0, 0xb9, P0 ;  /* 0x000000b90000780c */ /* 0x000fe20000764270 */
[----:B------:R-:W-:Y:S02]  /*19130*/  BSSY B1, `(.L_x_466) ;  /* 0x0000005000017945 */ /* 0x000fe40003800000 */
[----:B------:R-:W-:-:S05]  /*19140*/  FFMA R5, R116, R2, R5 ;  /* 0x0000000274057223 */ /* 0x000fca0000000005 */
[----:B------:R0:W-:Y:S05]  /*19150*/  @P2 STG.E desc[UR44][R8.64+0x2e0], R5 ;  /* 0x0002e00508002986 */ /* 0x0001ea000c10192c */
[----:B------:R-:W-:Y:S05]  /*19160*/  @!P3 BRA `(.L_x_467) ;  /* 0x000000000004b947 */ /* 0x000fea0003800000 */
[----:B------:R0:W5:Y:S02]  /*19170*/  LDG.E.LTC128B R3, desc[UR44][R6.64+0x2e4] ;  /* 0x0002e42c06037981 */ /* 0x000164000c1e1920 */
.L_x_467:
[----:B------:R-:W-:Y:S05]  /*19180*/  BSYNC B1 ;  /* 0x0000000000017941 */ /* 0x000fea0003800000 */
.L_x_466:
[----:B-----5:R-:W-:Y:S01]  /*19190*/  FMUL R4, R3, R16 ;  /* 0x0000001003047220 */ /* 0x020fe20000400000 */
[----:B------:R-:W-:Y:S01]  /*191a0*/  ISETP.GT.AND P2, PT, R0, 0xb8, P1 ;  /* 0x000000b80000780c */ /* 0x000fe20000f44270 */
[----:B------:R-:W-:Y:S02]  /*191b0*/  BSSY B1, `(.L_x_468) ;  /* 0x0000005000017945 */ /* 0x000fe40003800000 */
[----:B------:R-:W-:-:S05]  /*191c0*/  FFMA R117, R117, R2, R4 ;  /* 0x0000000275757223 */ /* 0x000fca0000000004 */
[----:B------:R0:W-:Y:S05]  /*191d0*/  @P3 STG.E desc[UR44][R8.64+0x2e4], R117 ;  /* 0x0002e47508003986 */ /* 0x0001ea000c10192c */
[----:B------:R-:W-:Y:S05]  /*191e0*/  @!P2 BRA `(.L_x_469) ;  /* 0x000000000004a947 */ /* 0x000fea0003800000 */
[----:B------:R0:W5:Y:S02]  /*191f0*/  LDG.E.LTC128B R3, desc[UR44][R12.64+0x2e0] ;  /* 0x0002e02c0c037981 */ /* 0x000164000c1e1920 */
.L_x_469:
[----:B------:R-:W-:Y:S05]  /*19200*/  BSYNC B1 ;  /* 0x0000000000017941 */ /* 0x000fea0003800000 */
.L_x_468:
        /* <DEDUP_REMOVED lines=9> */
.L_x_471:
[----:B------:R-:W-:Y:S05]  /*192a0*/  BSYNC B1 ;  /* 0x0000000000017941 */ /* 0x000fea0003800000 */
.L_x_470:
        /* <DEDUP_REMOVED lines=9> */
.L_x_473:
[----:B------:R-:W-:Y:S05]  /*19340*/  BSYNC B1 ;  /* 0x0000000000017941 */ /* 0x000fea0003800000 */
.L_x_472:
[----:B0----5:R-:W-:Y:S01]  /*19350*/  FMUL R5, R3, R16 ;  /* 0x0000001003057220 */ /* 0x021fe20000400000 */
[----:B------:R-:W-:Y:S01]  /*19360*/  ISETP.GT.AND P3, PT, R0, 0xc1, P0 ;  /* 0x000000c10000780c */ /* 0x000fe20000764270 */
[----:B------:R-:W-:Y:S02]  /*19370*/  BSSY B1, `(.L_x_474) ;  /* 0x0000005000017945 */ /* 0x000fe40003800000 */
[----:B------:R-:W-:-:S05]  /*19380*/  FFMA R5, R120, R2, R5 ;  /* 0x0000000278057223 */ /* 0x000fca0000000005 */
[----:B------:R0:W-:Y:S05]  /*19390*/  @P2 STG.E desc[UR44][R8.64+0x300], R5 ;  /* 0x0003000508002986 */ /* 0x0001ea000c10192c */
[----:B------:R-:W-:Y:S05]  /*193a0*/  @!P3 BRA `(.L_x_475) ;  /* 0x000000000004b947 */ /* 0x000fea0003800000 */
[----:B------:R0:W5:Y:S02]  /*193b0*/  LDG.E.LTC128B R3, desc[UR44][R6.64+0x304] ;  /* 0x0003042c06037981 */ /* 0x000164000c1e1920 */
.L_x_475:
[----:B------:R-:W-:Y:S05]  /*193c0*/  BSYNC B1 ;  /* 0x0000000000017941 */ /* 0x000fea0003800000 */
.L_x_474:
[----:B-----5:R-:W-:Y:S01]  /*193d0*/  FMUL R4, R3, R16 ;  /* 0x0000001003047220 */ /* 0x020fe20000400000 */
[----:B------:R-:W-:Y:S01]  /*193e0*/  ISETP.GT.AND P2, PT, R0, 0xc0, P1 ;  /* 0x000000c00000780c */ /* 0x000fe20000f44270 */
[----:B------:R-:W-:Y:S02]  /*193f0*/  BSSY B1, `(.L_x_476) ;  /* 0x0000005000017945 */ /* 0x000fe40003800000 */
[----:B------:R-:W-:-:S05]  /*19400*/  FFMA R121, R121, R2, R4 ;  /* 0x0000000279797223 */ /* 0x000fca0000000004 */
[----:B------:R0:W-:Y:S05]  /*19410*/  @P3 STG.E desc[UR44][R8.64+0x304], R121 ;  /* 0x0003047908003986 */ /* 0x0001ea000c10192c */
[----:B------:R-:W-:Y:S05]  /*19420*/  @!P2 BRA `(.L_x_477) ;  /* 0x000000000004a947 */ /* 0x000fea0003800000 */
[----:B------:R0:W5:Y:S02]  /*19430*/  LDG.E.LTC128B R3, desc[UR44][R12.64+0x300] ;  /* 0x0003002c0c037981 */ /* 0x000164000c1e1920 */
.L_x_477:
[----:B------:R-:W-:Y:S05]  /*19440*/  BSYNC B1 ;  /* 0x0000000000017941 */ /* 0x000fea0003800000 */
.L_x_476:
        /* <DEDUP_REMOVED lines=9> */
.L_x_479:
[----:B------:R-:W-:Y:S05]  /*194e0*/  BSYNC B1 ;  /* 0x0000000000017941 */ /* 0x000fea0003800000 */
.L_x_478:
        /* <DEDUP_REMOVED lines=9> */
.L_x_481:
[----:B------:R-:W-:Y:S05]  /*19580*/  BSYNC B1 ;  /* 0x0000000000017941 */ /* 0x000fea0003800000 */
.L_x_480:
[----:B0----5:R-:W-:Y:S01]  /*19590*/  FMUL R5, R3, R16 ;  /* 0x0000001003057220 */ /* 0x021fe20000400000 */
[----:B------:R-:W-:Y:S01]  /*195a0*/  ISETP.GT.AND P3, PT, R0, 0xc9, P0 ;  /* 0x000000c90000780c */ /* 0x000fe20000764270 */
[----:B------:R-:W-:Y:S02]  /*195b0*/  BSSY B1, `(.L_x_482) ;  /* 0x0000005000017945 */ /* 0x000fe40003800000 */
[----:B------:R-:W-:-:S05]  /*195c0*/  FFMA R5, R124, R2, R5 ;  /* 0x000000027c057223 */ /* 0x000fca0000000005 */
[----:B------:R0:W-:Y:S05]  /*195d0*/  @P2 STG.E desc[UR44][R8.64+0x320], R5 ;  /* 0x0003200508002986 */ /* 0x0001ea000c10192c */
[----:B------:R-:W-:Y:S05]  /*195e0*/  @!P3 BRA `(.L_x_483) ;  /* 0x000000000004b947 */ /* 0x000fea0003800000 */
[----:B------:R0:W5:Y:S02]  /*195f0*/  LDG.E.LTC128B R3, desc[UR44][R6.64+0x324] ;  /* 0x0003242c06037981 */ /* 0x000164000c1e1920 */
.L_x_483:
[----:B------:R-:W-:Y:S05]  /*19600*/  BSYNC B1 ;  /* 0x0000000000017941 */ /* 0x000fea0003800000 */
.L_x_482:
[----:B-----5:R-:W-:Y:S01]  /*19610*/  FMUL R4, R3, R16 ;  /* 0x0000001003047220 */ /* 0x020fe20000400000 */
[----:B------:R-:W-:Y:S01]  /*19620*/  ISETP.GT.AND P2, PT, R0, 0xc8, P1 ;  /* 0x000000c80000780c */ /* 0x000fe20000f44270 */
[----:B------:R-:W-:Y:S02]  /*19630*/  BSSY B1, `(.L_x_484) ;  /* 0x0000005000017945 */ /* 0x000fe40003800000 */
[----:B------:R-:W-:-:S05]  /*19640*/  FFMA R125, R125, R2, R4 ;  /* 0x000000027d7d7223 */ /* 0x000fca0000000004 */
[----:B------:R0:W-:Y:S05]  /*19650*/  @P3 STG.E desc[UR44][R8.64+0x324], R125 ;  /* 0x0003247d08003986 */ /* 0x0001ea000c10192c */
[----:B------:R-:W-:Y:S05]  /*19660*/  @!P2 BRA `(.L_x_485) ;  /* 0x000000000004a947 */ /* 0x000fea0003800000 */
[----:B------:R0:W5:Y:S02]  /*19670*/  LDG.E.LTC128B R3, desc[UR44][R12.64+0x320] ;  /* 0x0003202c0c037981 */ /* 0x000164000c1e1920 */
.L_x_485:
[----:B------:R-:W-:Y:S05]  /*19680*/  BSYNC B1 ;  /* 0x0000000000017941 */ /* 0x000fea0003800000 */
.L_x_484:
        /* <DEDUP_REMOVED lines=9> */
.L_x_487:
[----:B------:R-:W-:Y:S05]  /*19720*/  BSYNC B1 ;  /* 0x0000000000017941 */ /* 0x000fea0003800000 */
.L_x_486:
        /* <DEDUP_REMOVED lines=9> */
.L_x_489:
[----:B------:R-:W-:Y:S05]  /*197c0*/  BSYNC B1 ;  /* 0x0000000000017941 */ /* 0x000fea0003800000 */
.L_x_488:
[----:B0----5:R-:W-:Y:S01]  /*197d0*/  FMUL R5, R3, R16 ;  /* 0x0000001003057220 */ /* 0x021fe20000400000 */
[----:B------:R-:W-:Y:S01]  /*197e0*/  ISETP.GT.AND P3, PT, R0, 0xd1, P0 ;  /* 0x000000d10000780c */ /* 0x000fe20000764270 */
[----:B------:R-:W-:Y:S02]  /*197f0*/  BSSY B1, `(.L_x_490) ;  /* 0x0000005000017945 */ /* 0x000fe40003800000 */
[----:B------:R-:W-:-:S05]  /*19800*/  FFMA R5, R128, R2, R5 ;  /* 0x0000000280057223 */ /* 0x000fca0000000005 */
[----:B------:R0:W-:Y:S05]  /*19810*/  @P2 STG.E desc[UR44][R8.64+0x340], R5 ;  /* 0x0003400508002986 */ /* 0x0001ea000c10192c */
[----:B------:R-:W-:Y:S05]  /*19820*/  @!P3 BRA `(.L_x_491) ;  /* 0x000000000004b947 */ /* 0x000fea0003800000 */
[----:B------:R0:W5:Y:S02]  /*19830*/  LDG.E.LTC128B R3, desc[UR44][R6.64+0x344] ;  /* 0x0003442c06037981 */ /* 0x000164000c1e1920 */
.L_x_491:
[----:B------:R-:W-:Y:S05]  /*19840*/  BSYNC B1 ;  /* 0x0000000000017941 */ /* 0x000fea0003800000 */
.L_x_490:
[----:B-----5:R-:W-:Y:S01]  /*19850*/  FMUL R4, R3, R16 ;  /* 0x0000001003047220 */ /* 0x020fe20000400000 */
[----:B------:R-:W-:Y:S01]  /*19860*/  ISETP.GT.AND P2, PT, R0, 0xd0, P1 ;  /* 0x000000d00000780c */ /* 0x000fe20000f44270 */
[----:B------:R-:W-:Y:S02]  /*19870*/  BSSY B1, `(.L_x_492) ;  /* 0x0000005000017945 */ /* 0x000fe40003800000 */
[----:B------:R-:W-:-:S05]  /*19880*/  FFMA R129, R129, R2, R4 ;  /* 0x0000000281817223 */ /* 0x000fca0000000004 */
[----:B------:R0:W-:Y:S05]  /*19890*/  @P3 STG.E desc[UR44][R8.64+0x344], R129 ;  /* 0x0003448108003986 */ /* 0x0001ea000c10192c */
[----:B------:R-:W-:Y:S05]  /*198a0*/  @!P2 BRA `(.L_x_493) ;  /* 0x000000000004a947 */ /* 0x000fea0003800000 */
[----:B------:R0:W5:Y:S02]  /*198b0*/  LDG.E.LTC128B R3, desc[UR44][R12.64+0x340] ;  /* 0x0003402c0c037981 */ /* 0x000164000c1e1920 */
.L_x_493:
[----:B------:R-:W-:Y:S05]  /*198c0*/  BSYNC B1 ;  /* 0x0000000000017941 */ /* 0x000fea0003800000 */
.L_x_492:
        /* <DEDUP_REMOVED lines=9> */
.L_x_495:
[----:B------:R-:W-:Y:S05]  /*19960*/  BSYNC B1 ;  /* 0x0000000000017941 */ /* 0x000fea0003800000 */
.L_x_494:
        /* <DEDUP_REMOVED lines=9> */
.L_x_497:
[----:B------:R-:W-:Y:S05]  /*19a00*/  BSYNC B1 ;  /* 0x0000000000017941 */ /* 0x000fea0003800000 */
.L_x_496:
[----:B0----5:R-:W-:Y:S01]  /*19a10*/  FMUL R5, R3, R16 ;  /* 0x0000001003057220 */ /* 0x021fe20000400000 */
[----:B------:R-:W-:Y:S01]  /*19a20*/  ISETP.GT.AND P3, PT, R0, 0xd9, P0 ;  /* 0x000000d90000780c */ /* 0x000fe20000764270 */
[----:B------:R-:W-:Y:S02]  /*19a30*/  BSSY B1, `(.L_x_498) ;  /* 0x0000005000017945 */ /* 0x000fe40003800000 */
[----:B------:R-:W-:-:S05]  /*19a40*/  FFMA R5, R132, R2, R5 ;  /* 0x0000000284057223 */ /* 0x000fca0000000005 */
[----:B------:R0:W-:Y:S05]  /*19a50*/  @P2 STG.E desc[UR44][R8.64+0x360], R5 ;  /* 0x0003600508002986 */ /* 0x0001ea000c10192c */
[----:B------:R-:W-:Y:S05]  /*19a60*/  @!P3 BRA `(.L_x_499) ;  /* 0x000000000004b947 */ /* 0x000fea0003800000 */
[----:B------:R0:W5:Y:S02]  /*19a70*/  LDG.E.LTC128B R3, desc[UR44][R6.64+0x364] ;  /* 0x0003642c06037981 */ /* 0x000164000c1e1920 */
.L_x_499:
[----:B------:R-:W-:Y:S05]  /*19a80*/  BSYNC B1 ;  /* 0x0000000000017941 */ /* 0x000fea0003800000 */
.L_x_498:
[----:B-----5:R-:W-:Y:S01]  /*19a90*/  FMUL R4, R3, R16 ;  /* 0x0000001003047220 */ /* 0x020fe20000400000 */
[----:B------:R-:W-:Y:S01]  /*19aa0*/  ISETP.GT.AND P2, PT, R0, 0xd8, P1 ;  /* 0x000000d80000780c */ /* 0x000fe20000f44270 */
[----:B------:R-:W-:Y:S02]  /*19ab0*/  BSSY B1, `(.L_x_500) ;  /* 0x0000005000017945 */ /* 0x000fe40003800000 */
[----:B------:R-:W-:-:S05]  /*19ac0*/  FFMA R133, R133, R2, R4 ;  /* 0x0000000285857223 */ /* 0x000fca0000000004 */
[----:B------:R0:W-:Y:S05]  /*19ad0*/  @P3 STG.E desc[UR44][R8.64+0x364], R133 ;  /* 0x0003648508003986 */ /* 0x0001ea000c10192c */
[----:B------:R-:W-:Y:S05]  /*19ae0*/  @!P2 BRA `(.L_x_501) ;  /* 0x000000000004a947 */ /* 0x000fea0003800000 */
[----:B------:R0:W5:Y:S02]  /*19af0*/  LDG.E.LTC128B R3, desc[UR44][R12.64+0x360] ;  /* 0x0003602c0c037981 */ /* 0x000164000c1e1920 */
.L_x_501:
[----:B------:R-:W-:Y:S05]  /*19b00*/  BSYNC B1 ;  /* 0x0000000000017941 */ /* 0x000fea0003800000 */
.L_x_500:
        /* <DEDUP_REMOVED lines=9> */
.L_x_503:
[----:B------:R-:W-:Y:S05]  /*19ba0*/  BSYNC B1 ;  /* 0x0000000000017941 */ /* 0x000fea0003800000 */
.L_x_502:
        /* <DEDUP_REMOVED lines=9> */
.L_x_505:
[----:B------:R-:W-:Y:S05]  /*19c40*/  BSYNC B1 ;  /* 0x0000000000017941 */ /* 0x000fea0003800000 */
.L_x_504:
[----:B0----5:R-:W-:Y:S01]  /*19c50*/  FMUL R5, R3, R16 ;  /* 0x0000001003057220 */ /* 0x021fe20000400000 */
[----:B------:R-:W-:Y:S01]  /*19c60*/  ISETP.GT.AND P3, PT, R0, 0xe1, P0 ;  /* 0x000000e10000780c */ /* 0x000fe20000764270 */
[----:B------:R-:W-:Y:S02]  /*19c70*/  BSSY B1, `(.L_x_506) ;  /* 0x0000005000017945 */ /* 0x000fe40003800000 */
[----:B------:R-:W-:-:S05]  /*19c80*/  FFMA R5, R136, R2, R5 ;  /* 0x0000000288057223 */ /* 0x000fca0000000005 */
[----:B------:R0:W-:Y:S05]  /*19c90*/  @P2 STG.E desc[UR44][R8.64+0x380], R5 ;  /* 0x0003800508002986 */ /* 0x0001ea000c10192c */
[----:B------:R-:W-:Y:S05]  /*19ca0*/  @!P3 BRA `(.L_x_507) ;  /* 0x000000000004b947 */ /* 0x000fea0003800000 */
[----:B------:R0:W5:Y:S02]  /*19cb0*/  LDG.E.LTC128B R3, desc[UR44][R6.64+0x384] ;  /* 0x0003842c06037981 */ /* 0x000164000c1e1920 */
.L_x_507:
[----:B------:R-:W-:Y:S05]  /*19cc0*/  BSYNC B1 ;  /* 0x0000000000017941 */ /* 0x000fea0003800000 */
.L_x_506:
[----:B-----5:R-:W-:Y:S01]  /*19cd0*/  FMUL R4, R3, R16 ;  /* 0x0000001003047220 */ /* 0x020fe20000400000 */
[----:B------:R-:W-:Y:S01]  /*19ce0*/  ISETP.GT.AND P2, PT, R0, 0xe0, P1 ;  /* 0x000000e00000780c */ /* 0x000fe20000f44270 */
[----:B------:R-:W-:Y:S02]  /*19cf0*/  BSSY B1, `(.L_x_508) ;  /* 0x0000005000017945 */ /* 0x000fe40003800000 */
[----:B------:R-:W-:-:S05]  /*19d00*/  FFMA R137, R137, R2, R4 ;  /* 0x0000000289897223 */ /* 0x000fca0000000004 */
[----:B------:R0:W-:Y:S05]  /*19d10*/  @P3 STG.E desc[UR44][R8.64+0x384], R137 ;  /* 0x0003848908003986 */ /* 0x0001ea000c10192c */
[----:B------:R-:W-:Y:S05]  /*19d20*/  @!P2 BRA `(.L_x_509) ;  /* 0x000000000004a947 */ /* 0x000fea0003800000 */
[----:B------:R0:W5:Y:S02]  /*19d30*/  LDG.E.LTC128B R3, desc[UR44][R12.64+0x380] ;  /* 0x0003802c0c037981 */ /* 0x000164000c1e1920 */
.L_x_509:
[----:B------:R-:W-:Y:S05]  /*19d40*/  BSYNC B1 ;  /* 0x0000000000017941 */ /* 0x000fea0003800000 */
.L_x_508:
        /* <DEDUP_REMOVED lines=9> */
.L_x_511:
[----:B------:R-:W-:Y:S05]  /*19de0*/  BSYNC B1 ;  /* 0x0000000000017941 */ /* 0x000fea0003800000 */
.L_x_510:
        /* <DEDUP_REMOVED lines=9> */
.L_x_513:
[----:B------:R-:W-:Y:S05]  /*19e80*/  BSYNC B1 ;  /* 0x0000000000017941 */ /* 0x000fea0003800000 */
.L_x_512:
[----:B0----5:R-:W-:Y:S01]  /*19e90*/  FMUL R5, R3, R16 ;  /* 0x0000001003057220 */ /* 0x021fe20000400000 */
[----:B------:R-:W-:Y:S01]  /*19ea0*/  ISETP.GT.AND P3, PT, R0, 0xe9, P0 ;  /* 0x000000e90000780c */ /* 0x000fe20000764270 */
[----:B------:R-:W-:Y:S02]  /*19eb0*/  BSSY B1, `(.L_x_514) ;  /* 0x0000005000017945 */ /* 0x000fe40003800000 */
[----:B------:R-:W-:-:S05]  /*19ec0*/  FFMA R5, R140, R2, R5 ;  /* 0x000000028c057223 */ /* 0x000fca0000000005 */
[----:B------:R0:W-:Y:S05]  /*19ed0*/  @P2 STG.E desc[UR44][R8.64+0x3a0], R5 ;  /* 0x0003a00508002986 */ /* 0x0001ea000c10192c */
[----:B------:R-:W-:Y:S05]  /*19ee0*/  @!P3 BRA `(.L_x_515) ;  /* 0x000000000004b947 */ /* 0x000fea0003800000 */
[----:B------:R0:W5:Y:S02]  /*19ef0*/  LDG.E.LTC128B R3, desc[UR44][R6.64+0x3a4] ;  /* 0x0003a42c06037981 */ /* 0x000164000c1e1920 */
.L_x_515:
[----:B------:R-:W-:Y:S05]  /*19f00*/  BSYNC B1 ;  /* 0x0000000000017941 */ /* 0x000fea0003800000 */
.L_x_514:
[----:B-----5:R-:W-:Y:S01]  /*19f10*/  FMUL R4, R3, R16 ;  /* 0x0000001003047220 */ /* 0x020fe20000400000 */
[----:B------:R-:W-:Y:S01]  /*19f20*/  ISETP.GT.AND P2, PT, R0, 0xe8, P1 ;  /* 0x000000e80000780c */ /* 0x000fe20000f44270 */
[----:B------:R-:W-:Y:S02]  /*19f30*/  BSSY B1, `(.L_x_516) ;  /* 0x0000005000017945 */ /* 0x000fe40003800000 */
[----:B------:R-:W-:-:S05]  /*19f40*/  FFMA R141, R141, R2, R4 ;  /* 0x000000028d8d7223 */ /* 0x000fca0000000004 */
[----:B------:R0:W-:Y:S05]  /*19f50*/  @P3 STG.E desc[UR44][R8.64+0x3a4], R141 ;  /* 0x0003a48d08003986 */ /* 0x0001ea000c10192c */
[----:B------:R-:W-:Y:S05]  /*19f60*/  @!P2 BRA `(.L_x_517) ;  /* 0x000000000004a947 */ /* 0x000fea0003800000 */
[----:B------:R0:W5:Y:S02]  /*19f70*/  LDG.E.LTC128B R3, desc[UR44][R12.64+0x3a0] ;  /* 0x0003a02c0c037981 */ /* 0x000164000c1e1920 */
.L_x_517:
[----:B------:R-:W-:Y:S05]  /*19f80*/  BSYNC B1 ;  /* 0x0000000000017941 */ /* 0x000fea0003800000 */
.L_x_516:
        /* <DEDUP_REMOVED lines=9> */
.L_x_519:
[----:B------:R-:W-:Y:S05]  /*1a020*/  BSYNC B1 ;  /* 0x0000000000017941 */ /* 0x000fea0003800000 */
.L_x_518:
        /* <DEDUP_REMOVED lines=9> */
.L_x_521:
[----:B------:R-:W-:Y:S05]  /*1a0c0*/  BSYNC B1 ;  /* 0x0000000000017941 */ /* 0x000fea0003800000 */
.L_x_520:
[----:B0----5:R-:W-:Y:S01]  /*1a0d0*/  FMUL R5, R3, R16 ;  /* 0x0000001003057220 */ /* 0x021fe20000400000 */
[----:B------:R-:W-:Y:S01]  /*1a0e0*/  ISETP.GT.AND P3, PT, R0, 0xf1, P0 ;  /* 0x000000f10000780c */ /* 0x000fe20000764270 */
[----:B------:R-:W-:Y:S02]  /*1a0f0*/  BSSY B1, `(.L_x_522) ;  /* 0x0000005000017945 */ /* 0x000fe40003800000 */
[----:B------:R-:W-:-:S05]  /*1a100*/  FFMA R5, R144, R2, R5 ;  /* 0x0000000290057223 */ /* 0x000fca0000000005 */
[----:B------:R0:W-:Y:S05]  /*1a110*/  @P2 STG.E desc[UR44][R8.64+0x3c0], R5 ;  /* 0x0003c00508002986 */ /* 0x0001ea000c10192c */
[----:B------:R-:W-:Y:S05]  /*1a120*/  @!P3 BRA `(.L_x_523) ;  /* 0x000000000004b947 */ /* 0x000fea0003800000 */
[----:B------:R0:W5:Y:S02]  /*1a130*/  LDG.E.LTC128B R3, desc[UR44][R6.64+0x3c4] ;  /* 0x0003c42c06037981 */ /* 0x000164000c1e1920 */
.L_x_523:
[----:B------:R-:W-:Y:S05]  /*1a140*/  BSYNC B1 ;  /* 0x0000000000017941 */ /* 0x000fea0003800000 */
.L_x_522:
[----:B-----5:R-:W-:Y:S01]  /*1a150*/  FMUL R4, R3, R16 ;  /* 0x0000001003047220 */ /* 0x020fe20000400000 */
[----:B------:R-:W-:Y:S01]  /*1a160*/  ISETP.GT.AND P2, PT, R0, 0xf0, P1 ;  /* 0x000000f00000780c */ /* 0x000fe20000f44270 */
[----:B------:R-:W-:Y:S02]  /*1a170*/  BSSY B1, `(.L_x_524) ;  /* 0x0000005000017945 */ /* 0x000fe40003800000 */
[----:B------:R-:W-:-:S05]  /*1a180*/  FFMA R145, R145, R2, R4 ;  /* 0x0000000291917223 */ /* 0x000fca0000000004 */
[----:B------:R0:W-:Y:S05]  /*1a190*/  @P3 STG.E desc[UR44][R8.64+0x3c4], R145 ;  /* 0x0003c49108003986 */ /* 0x0001ea000c10192c */
[----:B------:R-:W-:Y:S05]  /*1a1a0*/  @!P2 BRA `(.L_x_525) ;  /* 0x000000000004a947 */ /* 0x000fea0003800000 */
[----:B------:R0:W5:Y:S02]  /*1a1b0*/  LDG.E.LTC128B R3, desc[UR44][R12.64+0x3c0] ;  /* 0x0003c02c0c037981 */ /* 0x000164000c1e1920 */
.L_x_525:
[----:B------:R-:W-:Y:S05]  /*1a1c0*/  BSYNC B1 ;  /* 0x0000000000017941 */ /* 0x000fea0003800000 */
.L_x_524:
        /* <DEDUP_REMOVED lines=9> */
.L_x_527:
[----:B------:R-:W-:Y:S05]  /*1a260*/  BSYNC B1 ;  /* 0x0000000000017941 */ /* 0x000fea0003800000 */
.L_x_526:
        /* <DEDUP_REMOVED lines=9> */
.L_x_529:
[----:B------:R-:W-:Y:S05]  /*1a300*/  BSYNC B1 ;  /* 0x0000000000017941 */ /* 0x000fea0003800000 */
.L_x_528:
[----:B0----5:R-:W-:Y:S01]  /*1a310*/  FMUL R5, R3, R16 ;  /* 0x0000001003057220 */ /* 0x021fe20000400000 */
[----:B------:R-:W-:Y:S01]  /*1a320*/  ISETP.GT.AND P0, PT, R0, 0xf9, P0 ;  /* 0x000000f90000780c */ /* 0x000fe20000704270 */
[----:B------:R-:W-:Y:S02]  /*1a330*/  BSSY B1, `(.L_x_530) ;  /* 0x0000005000017945 */ /* 0x000fe40003800000 */
[----:B------:R-:W-:-:S05]  /*1a340*/  FFMA R5, R148, R2, R5 ;  /* 0x0000000294057223 */ /* 0x000fca0000000005 */
[----:B------:R0:W-:Y:S05]  /*1a350*/  @P2 STG.E desc[UR44][R8.64+0x3e0], R5 ;  /* 0x0003e00508002986 */ /* 0x0001ea000c10192c */
[----:B------:R-:W-:Y:S05]  /*1a360*/  @!P0 BRA `(.L_x_531) ;  /* 0x0000000000048947 */ /* 0x000fea0003800000 */
[----:B------:R0:W5:Y:S02]  /*1a370*/  LDG.E.LTC128B R3, desc[UR44][R6.64+0x3e4] ;  /* 0x0003e42c06037981 */ /* 0x000164000c1e1920 */
.L_x_531:
[----:B------:R-:W-:Y:S05]  /*1a380*/  BSYNC B1 ;  /* 0x0000000000017941 */ /* 0x000fea0003800000 */
.L_x_530:
[----:B-----5:R-:W-:Y:S01]  /*1a390*/  FMUL R4, R3, R16 ;  /* 0x0000001003047220 */ /* 0x020fe20000400000 */
[----:B------:R-:W-:Y:S01]  /*1a3a0*/  ISETP.GT.AND P2, PT, R0, 0xf8, P1 ;  /* 0x000000f80000780c */ /* 0x000fe20000f44270 */
[----:B------:R-:W-:Y:S02]  /*1a3b0*/  BSSY B1, `(.L_x_532) ;  /* 0x0000005000017945 */ /* 0x000fe40003800000 */
[----:B------:R-:W-:-:S05]  /*1a3c0*/  FFMA R149, R149, R2, R4 ;  /* 0x0000000295957223 */ /* 0x000fca0000000004 */
[----:B------:R0:W-:Y:S05]  /*1a3d0*/  @P0 STG.E desc[UR44][R8.64+0x3e4], R149 ;  /* 0x0003e49508000986 */ /* 0x0001ea000c10192c */
[----:B------:R-:W-:Y:S05]  /*1a3e0*/  @!P2 BRA `(.L_x_533) ;  /* 0x000000000004a947 */ /* 0x000fea0003800000 */
[----:B------:R0:W5:Y:S02]  /*1a3f0*/  LDG.E.LTC128B R3, desc[UR44][R12.64+0x3e0] ;  /* 0x0003e02c0c037981 */ /* 0x000164000c1e1920 */
.L_x_533:
[----:B------:R-:W-:Y:S05]  /*1a400*/  BSYNC B1 ;  /* 0x0000000000017941 */ /* 0x000fea0003800000 */
.L_x_532:
[----:B0----5:R-:W-:Y:S01]  /*1a410*/  FMUL R5, R3, R16 ;  /* 0x0000001003057220 */ /* 0x021fe20000400000 */
[----:B------:R-:W-:Y:S01]  /*1a420*/  @P2 IMAD.MOV.U32 R4, RZ, RZ, R158 ;  /* 0x000000ffff042224 */ /* 0x000fe200078e009e */
[----:B------:R-:W-:Y:S01]  /*1a430*/  ISETP.GT.AND P1, PT, R0, 0xf9, P1 ;  /* 0x000000f90000780c */ /* 0x000fe20000f24270 */
[----:B------:R-:W-:Y:S01]  /*1a440*/  BSSY B1, `(.L_x_534) ;  /* 0x0000006000017945 */ /* 0x000fe20003800000 */
[----:B-1----:R-:W-:Y:S01]  /*1a450*/  FFMA R7, R150, R2, R5 ;  /* 0x0000000296077223 */ /* 0x002fe20000000005 */
[----:B------:R-:W-:-:S05]  /*1a460*/  @P2 MOV R5, R159 ;  /* 0x0000009f00052202 */ /* 0x000fca0000000f00 */
[----:B------:R0:W-:Y:S05]  /*1a470*/  @P2 STG.E desc[UR44][R4.64+0x3e0], R7 ;  /* 0x0003e00704002986 */ /* 0x0001ea000c10192c */
[----:B------:R-:W-:Y:S05]  /*1a480*/  @!P1 BRA `(.L_x_535) ;  /* 0x0000000000049947 */ /* 0x000fea0003800000 */
[----:B------:R1:W5:Y:S02]  /*1a490*/  LDG.E.LTC128B R3, desc[UR44][R12.64+0x3e4] ;  /* 0x0003e42c0c037981 */ /* 0x000364000c1e1920 */
.L_x_535:
[----:B------:R-:W-:Y:S05]  /*1a4a0*/  BSYNC B1 ;  /* 0x0000000000017941 */ /* 0x000fea0003800000 */
.L_x_534:
[----:B-----5:R-:W-:-:S04]  /*1a4b0*/  FMUL R0, R3, R16 ;  /* 0x0000001003007220 */ /* 0x020fc80000400000 */
[----:B------:R-:W-:Y:S01]  /*1a4c0*/  FFMA R151, R151, R2, R0 ;  /* 0x0000000297977223 */ /* 0x000fe20000000000 */
[----:B------:R-:W-:Y:S06]  /*1a4d0*/  @!P1 BRA `(.L_x_536) ;  /* 0x00000040003c9947 */ /* 0x000fec0003800000 */
[----:B------:R0:W-:Y:S01]  /*1a4e0*/  STG.E desc[UR44][R158.64+0x3e4], R151 ;  /* 0x0003e4979e007986 */ /* 0x0001e2000c10192c */
[----:B------:R-:W-:Y:S05]  /*1a4f0*/  BRA `(.L_x_536) ;  /* 0x0000004000347947 */ /* 0x000fea0003800000 */
.L_x_29:
[----:B------:R-:W2:Y:S01]  /*1a500*/  LDL.LU R3, [R1] ;  /* 0x0000000001037983 */ /* 0x000ea20000300800 */
[----:B------:R-:W-:-:S03]  /*1a510*/  ULDC.64 UR4, c[0x0][0x5c0] ;  /* 0x0001700000047ab9 */ /* 0x000fc60000000a00 */
[----:B------:R-:W3:Y:S04]  /*1a520*/  LDL.LU R8, [R1+0x5c] ;  /* 0x00005c0001087983 */ /* 0x000ee80000300800 */
[----:B------:R-:W4:Y:S04]  /*1a530*/  LDL.LU R9, [R1+0x60] ;  /* 0x0000600001097983 */ /* 0x000f280000300800 */
[----:B------:R-:W5:Y:S04]  /*1a540*/  LDL.LU R235, [R1+0x88] ;  /* 0x0000880001eb7983 */ /* 0x000f680000300800 */
        /* <DEDUP_REMOVED lines=92> */
[----:B------:R-:W5:Y:S01]  /*1ab10*/  LDL.LU R12, [R1+0x1fc] ;  /* 0x0001fc00010c7983 */ /* 0x000f620000300800 */
[----:B------:R-:W-:-:S03]  /*1ab20*/  LEA R4, P0, R6, UR4, 0x2 ;  /* 0x0000000406047c11 */ /* 0x000fc6000f8010ff */
[----:B------:R-:W3:Y:S01]  /*1ab30*/  LDL.LU R7, [R1+0x4] ;  /* 0x0000040001077983 */ /* 0x000ee20000300800 */
[----:B------:R-:W-:Y:S02]  /*1ab40*/  LEA.HI.X R5, R6, UR5, R10, 0x2, P0 ;  /* 0x0000000506057c11 */ /* 0x000fe400080f140a */
[----:B------:R-:W-:Y:S01]  /*1ab50*/  ISETP.GT.AND P0, PT, R0, 0x1, P3 ;  /* 0x000000010000780c */ /* 0x000fe20001f04270 */
[-C--:B--2---:R-:W-:Y:S01]  /*1ab60*/  FMUL R3, R3, R2.reuse ;  /* 0x0000000203037220 */ /* 0x084fe20000400000 */
[----:B------:R-:W2:Y:S04]  /*1ab70*/  LDL.LU R10, [R1+0x84] ;  /* 0x00008400010a7983 */ /* 0x000ea80000300800 */
[----:B------:R3:W-:Y:S02]  /*1ab80*/  @P1 STG.E desc[UR44][R4.64], R3 ;  /* 0x0000000304001986 */ /* 0x0007e4000c10192c */
[----:B---3--:R-:W-:-:S05]  /*1ab90*/  FMUL R3, R7, R2 ;  /* 0x0000000207037220 */ /* 0x008fca0000400000 */
[----:B------:R0:W-:Y:S04]  /*1aba0*/  @P0 STG.E desc[UR44][R4.64+0x4], R3 ;  /* 0x0000040304000986 */ /* 0x0001e8000c10192c */
[----:B0-----:R-:W3:Y:S01]  /*1abb0*/  LDL.LU R3, [R1+0x8] ;  /* 0x0000080001037983 */ /* 0x001ee20000300800 */
[----:B------:R-:W-:Y:S01]  /*1abc0*/  ISETP.GT.AND P2, PT, R17, 0x8, PT ;  /* 0x000000081100780c */ /* 0x000fe20003f44270 */
[----:B------:R-:W-:-:S03]  /*1abd0*/  USHF.L.U32 UR5, UR8, 0x5, URZ ;  /* 0x0000000508057899 */ /* 0x000fc6000800063f */
[----:B------:R-:W-:Y:S01]  /*1abe0*/  ISETP.GT.AND P0, PT, R0, RZ, P2 ;  /* 0x000000ff0000720c */ /* 0x000fe20001704270 */
[----:B------:R-:W-:Y:S02]  /*1abf0*/  USHF.L.U64.HI UR4, UR8, 0x5, UR9 ;  /* 0x0000000508047899 */ /* 0x000fe40008010209 */
[----:B------:R-:W-:-:S04]  /*1ac00*/  IADD3 R6, P1, R4, UR5, RZ ;  /* 0x0000000504067c10 */ /* 0x000fc8000ff3e0ff */
[----:B------:R-:W-:Y:S01]  /*1ac10*/  IADD3.X R7, R5, UR4, RZ, P1, !PT ;  /* 0x0000000405077c10 */ /* 0x000fe20008ffe4ff */
[----:B---3--:R-:W-:-:S05]  /*1ac20*/  FMUL R3, R3, R2 ;  /* 0x0000000203037220 */ /* 0x008fca0000400000 */
[----:B------:R0:W-:Y:S04]  /*1ac30*/  @P0 STG.E desc[UR44][R6.64], R3 ;  /* 0x0000000306000986 */ /* 0x0001e8000c10192c */
[----:B0-----:R-:W3:Y:S01]  /*1ac40*/  LDL.LU R3, [R1+0xc] ;  /* 0x00000c0001037983 */ /* 0x001ee20000300800 */
[----:B------:R-:W-:Y:S01]  /*1ac50*/  ISETP.GT.AND P0, PT, R0, 0x1, P2 ;  /* 0x000000010000780c */ /* 0x000fe20001704270 */
[----:B---3--:R-:W-:-:S12]  /*1ac60*/  FMUL R3, R3, R2 ;  /* 0x0000000203037220 */ /* 0x008fd80000400000 */
        /* <DEDUP_REMOVED lines=74> */
[C---:B------:R-:W-:Y:S02]  /*1b110*/  ISETP.GT.AND P4, PT, R0.reuse, 0x28, P2 ;  /* 0x000000280000780c */ /* 0x040fe40001784270 */
[----:B------:R-:W-:Y:S01]  /*1b120*/  ISETP.GT.AND P5, PT, R0, 0x29, P2 ;  /* 0x000000290000780c */ /* 0x000fe200017a4270 */
[-C--:B------:R-:W-:Y:S01]  /*1b130*/  FMUL R8, R8, R2.reuse ;  /* 0x0000000208087220 */ /* 0x080fe20000400000 */
[----:B---3--:R-:W-:-:S09]  /*1b140*/  FMUL R3, R3, R2 ;  /* 0x0000000203037220 */ /* 0x008fd20000400000 */
[----:B------:R0:W-:Y:S04]  /*1b150*/  @P4 STG.E desc[UR44][R6.64+0xa0], R3 ;  /* 0x0000a00306004986 */ /* 0x0001e8000c10192c */
[----:B------:R1:W-:Y:S04]  /*1b160*/  @P5 STG.E desc[UR44][R6.64+0xa4], R8 ;  /* 0x0000a40806005986 */ /* 0x0003e8000c10192c */
[----:B0-----:R-:W3:Y:S04]  /*1b170*/  LDL.LU R3, [R1+0x64] ;  /* 0x0000640001037983 */ /* 0x001ee80000300800 */
[----:B-1----:R-:W5:Y:S01]  /*1b180*/  LDL.LU R8, [R1+0x68] ;  /* 0x0000680001087983 */ /* 0x002f620000300800 */
[----:B------:R-:W-:-:S02]  /*1b190*/  ISETP.GT.AND P6, PT, R0, 0x30, P3 ;  /* 0x000000300000780c */ /* 0x000fc40001fc4270 */
[C---:B------:R-:W-:Y:S02]  /*1b1a0*/  ISETP.GT.AND P0, PT, R0.reuse, 0x31, P3 ;  /* 0x000000310000780c */ /* 0x040fe40001f04270 */
[----:B------:R-:W-:Y:S01]  /*1b1b0*/  ISETP.GT.AND P1, PT, R0, 0x30, P2 ;  /* 0x000000300000780c */ /* 0x000fe20001724270 */
[----:B----4-:R-:W-:-:S08]  /*1b1c0*/  FMUL R9, R9, R2 ;  /* 0x0000000209097220 */ /* 0x010fd00000400000 */
[----:B------:R0:W-:Y:S04]  /*1b1d0*/  @P6 STG.E desc[UR44][R4.64+0xc0], R9 ;  /* 0x0000c00904006986 */ /* 0x0001e8000c10192c */
[----:B0-----:R-:W4:Y:S01]  /*1b1e0*/  LDL.LU R9, [R1+0x74] ;  /* 0x0000740001097983 */ /* 0x001f220000300800 */
[-C--:B---3--:R-:W-:Y:S01]  /*1b1f0*/  FMUL R3, R3, R2.reuse ;  /* 0x0000000203037220 */ /* 0x088fe20000400000 */
[----:B-----5:R-:W-:-:S04]  /*1b200*/  FMUL R8, R8, R2 ;  /* 0x0000000208087220 */ /* 0x020fc80000400000 */
[----:B------:R0:W-:Y:S04]  /*1b210*/  @P0 STG.E desc[UR44][R4.64+0xc4], R3 ;  /* 0x0000c40304000986 */ /* 0x0001e8000c10192c */
[----:B------:R1:W-:Y:S04]  /*1b220*/  @P1 STG.E desc[UR44][R6.64+0xc0], R8 ;  /* 0x0000c00806001986 */ /* 0x0003e8000c10192c */
[----:B0-----:R-:W3:Y:S04]  /*1b230*/  LDL.LU R3, [R1+0x6c] ;  /* 0x00006c0001037983 */ /* 0x001ee80000300800 */
[----:B-1----:R-:W5:Y:S01]  /*1b240*/  LDL.LU R8, [R1+0x70] ;  /* 0x0000700001087983 */ /* 0x002f620000300800 */
[----:B------:R-:W-:-:S02]  /*1b250*/  ISETP.GT.AND P4, PT, R0, 0x31, P2 ;  /* 0x000000310000780c */ /* 0x000fc40001784270 */
[C---:B------:R-:W-:Y:S02]  /*1b260*/  ISETP.GT.AND P5, PT, R0.reuse, 0x38, P3 ;  /* 0x000000380000780c */ /* 0x040fe40001fa4270 */
[----:B------:R-:W-:Y:S01]  /*1b270*/  ISETP.GT.AND P6, PT, R0, 0x39, P3 ;  /* 0x000000390000780c */ /* 0x000fe20001fc4270 */
[-C--:B----4-:R-:W-:Y:S01]  /*1b280*/  FMUL R9, R9, R2.reuse ;  /* 0x0000000209097220 */ /* 0x090fe20000400000 */
[-C--:B---3--:R-:W-:Y:S01]  /*1b290*/  FMUL R3, R3, R2.reuse ;  /* 0x0000000203037220 */ /* 0x088fe20000400000 */
[----:B-----5:R-:W-:-:S06]  /*1b2a0*/  FMUL R8, R8, R2 ;  /* 0x0000000208087220 */ /* 0x020fcc0000400000 */
[----:B------:R0:W-:Y:S04]  /*1b2b0*/  @P4 STG.E desc[UR44][R6.64+0xc4], R3 ;  /* 0x0000c40306004986 */ /* 0x0001e8000c10192c */
[----:B------:R1:W-:Y:S04]  /*1b2c0*/  @P5 STG.E desc[UR44][R4.64+0xe0], R8 ;  /* 0x0000e00804005986 */ /* 0x0003e8000c10192c */
[----:B0-----:R-:W3:Y:S04]  /*1b2d0*/  LDL.LU R3, [R1+0x78] ;  /* 0x0000780001037983 */ /* 0x001ee80000300800 */
[----:B-1----:R-:W4:Y:S04]  /*1b2e0*/  LDL.LU R8, [R1+0x7c] ;  /* 0x00007c0001087983 */ /* 0x002f280000300800 */
[----:B------:R0:W-:Y:S04]  /*1b2f0*/  @P6 STG.E desc[UR44][R4.64+0xe4], R9 ;  /* 0x0000e40904006986 */ /* 0x0001e8000c10192c */
[----:B0-----:R-:W5:Y:S01]  /*1b300*/  LDL.LU R9, [R1+0x80] ;  /* 0x0000800001097983 */ /* 0x001f620000300800 */
[----:B------:R-:W-:-:S02]  /*1b310*/  ISETP.GT.AND P0, PT, R0, 0x38, P2 ;  /* 0x000000380000780c */ /* 0x000fc40001704270 */
[C---:B------:R-:W-:Y:S02]  /*1b320*/  ISETP.GT.AND P1, PT, R0.reuse, 0x39, P2 ;  /* 0x000000390000780c */ /* 0x040fe40001724270 */
[C---:B------:R-:W-:Y:S02]  /*1b330*/  ISETP.GT.AND P4, PT, R0.reuse, 0x40, P3 ;  /* 0x000000400000780c */ /* 0x040fe40001f84270 */
[C---:B------:R-:W-:Y:S02]  /*1b340*/  ISETP.GT.AND P5, PT, R0.reuse, 0x41, P3 ;  /* 0x000000410000780c */ /* 0x040fe40001fa4270 */
[----:B------:R-:W-:Y:S01]  /*1b350*/  ISETP.GT.AND P6, PT, R0, 0x40, P2 ;  /* 0x000000400000780c */ /* 0x000fe200017c4270 */
[-C--:B------:R-:W-:Y:S01]  /*1b360*/  FMUL R11, R11, R2.reuse ;  /* 0x000000020b0b7220 */ /* 0x080fe20000400000 */
[-C--:B------:R-:W-:Y:S01]  /*1b370*/  FMUL R13, R13, R2.reuse ;  /* 0x000000020d0d7220 */ /* 0x080fe20000400000 */
[-C--:B------:R-:W-:Y:S01]  /*1b380*/  FMUL R15, R15, R2.reuse ;  /* 0x000000020f0f7220 */ /* 0x080fe20000400000 */
[----:B------:R-:W-:Y:S01]  /*1b390*/  USHF.L.U32 UR12, UR8, 0x9, URZ ;  /* 0x00000009080c7899 */ /* 0x000fe2000800063f */
[-C--:B---3--:R-:W-:Y:S01]  /*1b3a0*/  FMUL R3, R3, R2.reuse ;  /* 0x0000000203037220 */ /* 0x088fe20000400000 */
[----:B----4-:R-:W-:-:S04]  /*1b3b0*/  FMUL R8, R8, R2 ;  /* 0x0000000208087220 */ /* 0x010fc80000400000 */
[----:B------:R2:W-:Y:S04]  /*1b3c0*/  @P0 STG.E desc[UR44][R6.64+0xe0], R3 ;  /* 0x0000e00306000986 */ /* 0x0005e8000c10192c */
[----:B------:R5:W-:Y:S01]  /*1b3d0*/  @P1 STG.E desc[UR44][R6.64+0xe4], R8 ;  /* 0x0000e40806001986 */ /* 0x000be2000c10192c */
[C---:B------:R-:W-:Y:S02]  /*1b3e0*/  ISETP.GT.AND P0, PT, R0.reuse, 0x41, P2 ;  /* 0x000000410000780c */ /* 0x040fe40001704270 */
[----:B------:R-:W-:Y:S01]  /*1b3f0*/  ISETP.GT.AND P1, PT, R0, 0x48, P3 ;  /* 0x000000480000780c */ /* 0x000fe20001f24270 */
[-C--:B--2---:R-:W-:Y:S01]  /*1b400*/  FMUL R3, R10, R2.reuse ;  /* 0x000000020a037220 */ /* 0x084fe20000400000 */
[-C--:B-----5:R-:W-:Y:S01]  /*1b410*/  FMUL R8, R9, R2.reuse ;  /* 0x0000000209087220 */ /* 0x0a0fe20000400000 */
[----:B------:R-:W-:-:S04]  /*1b420*/  FMUL R9, R235, R2 ;  /* 0x00000002eb097220 */ /* 0x000fc80000400000 */
[----:B------:R-:W-:Y:S01]  /*1b430*/  @P4 STG.E desc[UR44][R4.64+0x100], R8 ;  /* 0x0001000804004986 */ /* 0x000fe2000c10192c */
[----:B------:R-:W-:-:S03]  /*1b440*/  ISETP.GT.AND P4, PT, R0, 0x49, P3 ;  /* 0x000000490000780c */ /* 0x000fc60001f84270 */
[----:B------:R0:W-:Y:S01]  /*1b450*/  @P5 STG.E desc[UR44][R4.64+0x104], R3 ;  /* 0x0001040304005986 */ /* 0x0001e2000c10192c */
[----:B------:R-:W-:-:S03]  /*1b460*/  ISETP.GT.AND P5, PT, R0, 0x48, P2 ;  /* 0x000000480000780c */ /* 0x000fc600017a4270 */
[----:B------:R1:W-:Y:S01]  /*1b470*/  @P6 STG.E desc[UR44][R6.64+0x100], R9 ;  /* 0x0001000906006986 */ /* 0x0003e2000c10192c */
[----:B------:R-:W-:-:S03]  /*1b480*/  ISETP.GT.AND P6, PT, R0, 0x49, P2 ;  /* 0x000000490000780c */ /* 0x000fc600017c4270 */
[----:B------:R2:W-:Y:S01]  /*1b490*/  @P0 STG.E desc[UR44][R6.64+0x104], R11 ;  /* 0x0001040b06000986 */ /* 0x0005e2000c10192c */
[----:B0-----:R-:W-:-:S03]  /*1b4a0*/  FMUL R3, R234, R2 ;  /* 0x00000002ea037220 */ /* 0x001fc60000400000 */
[----:B------:R0:W-:Y:S01]  /*1b4b0*/  @P1 STG.E desc[UR44][R4.64+0x120], R13 ;  /* 0x0001200d04001986 */ /* 0x0001e2000c10192c */
[C---:B------:R-:W-:Y:S01]  /*1b4c0*/  ISETP.GT.AND P0, PT, R0.reuse, 0x50, P3 ;  /* 0x000000500000780c */ /* 0x040fe20001f04270 */
[----:B-1----:R-:W-:Y:S01]  /*1b4d0*/  FMUL R9, R233, R2 ;  /* 0x00000002e9097220 */ /* 0x002fe20000400000 */
[C---:B------:R-:W-:Y:S01]  /*1b4e0*/  ISETP.GT.AND P1, PT, R0.reuse, 0x51, P3 ;  /* 0x000000510000780c */ /* 0x040fe20001f24270 */
[----:B------:R1:W-:Y:S01]  /*1b4f0*/  @P4 STG.E desc[UR44][R4.64+0x124], R3 ;  /* 0x0001240304004986 */ /* 0x0003e2000c10192c */
[----:B------:R-:W-:-:S03]  /*1b500*/  ISETP.GT.AND P4, PT, R0, 0x50, P2 ;  /* 0x000000500000780c */ /* 0x000fc60001784270 */
[----:B------:R3:W-:Y:S01]  /*1b510*/  @P5 STG.E desc[UR44][R6.64+0x120], R9 ;  /* 0x0001200906005986 */ /* 0x0007e2000c10192c */
[----:B------:R-:W-:-:S03]  /*1b520*/  ISETP.GT.AND P5, PT, R0, 0x51, P2 ;  /* 0x000000510000780c */ /* 0x000fc600017a4270 */
[----:B------:R4:W-:Y:S01]  /*1b530*/  @P6 STG.E desc[UR44][R6.64+0x124], R15 ;  /* 0x0001240f06006986 */ /* 0x0009e2000c10192c */
[----:B------:R-:W-:Y:S01]  /*1b540*/  ISETP.GT.AND P6, PT, R0, 0x58, P3 ;  /* 0x000000580000780c */ /* 0x000fe20001fc4270 */
[-C--:B--2---:R-:W-:Y:S01]  /*1b550*/  FMUL R11, R232, R2.reuse ;  /* 0x00000002e80b7220 */ /* 0x084fe20000400000 */
[-C--:B0-----:R-:W-:Y:S01]  /*1b560*/  FMUL R13, R231, R2.reuse ;  /* 0x00000002e70d7220 */ /* 0x081fe20000400000 */
[----:B-1----:R-:W-:-:S03]  /*1b570*/  FMUL R3, R230, R2 ;  /* 0x00000002e6037220 */ /* 0x002fc60000400000 */
[----:B------:R0:W-:Y:S01]  /*1b580*/  @P0 STG.E desc[UR44][R4.64+0x140], R11 ;  /* 0x0001400b04000986 */ /* 0x0001e2000c10192c */
[-C--:B---3--:R-:W-:Y:S01]  /*1b590*/  FMUL R9, R229, R2.reuse ;  /* 0x00000002e5097220 */ /* 0x088fe20000400000 */
[----:B------:R-:W-:Y:S02]  /*1b5a0*/  ISETP.GT.AND P0, PT, R0, 0x59, P3 ;  /* 0x000000590000780c */ /* 0x000fe40001f04270 */
[----:B------:R1:W-:Y:S01]  /*1b5b0*/  @P1 STG.E desc[UR44][R4.64+0x144], R13 ;  /* 0x0001440d04001986 */ /* 0x0003e2000c10192c */
[----:B----4-:R-:W-:Y:S01]  /*1b5c0*/  FMUL R15, R228, R2 ;  /* 0x00000002e40f7220 */ /* 0x010fe20000400000 */
[C---:B------:R-:W-:Y:S02]  /*1b5d0*/  ISETP.GT.AND P1, PT, R0.reuse, 0x58, P2 ;  /* 0x000000580000780c */ /* 0x040fe40001724270 */
[----:B------:R2:W-:Y:S01]  /*1b5e0*/  @P4 STG.E desc[UR44][R6.64+0x140], R3 ;  /* 0x0001400306004986 */ /* 0x0005e2000c10192c */
[----:B------:R-:W-:-:S03]  /*1b5f0*/  ISETP.GT.AND P4, PT, R0, 0x59, P2 ;  /* 0x000000590000780c */ /* 0x000fc60001784270 */
[----:B------:R3:W-:Y:S01]  /*1b600*/  @P5 STG.E desc[UR44][R6.64+0x144], R9 ;  /* 0x0001440906005986 */ /* 0x0007e2000c10192c */
[----:B------:R-:W-:-:S03]  /*1b610*/  ISETP.GT.AND P5, PT, R0, 0x60, P3 ;  /* 0x000000600000780c */ /* 0x000fc60001fa4270 */
[----:B------:R4:W-:Y:S01]  /*1b620*/  @P6 STG.E desc[UR44][R4.64+0x160], R15 ;  /* 0x0001600f04006986 */ /* 0x0009e2000c10192c */
[----:B------:R-:W-:Y:S01]  /*1b630*/  ISETP.GT.AND P6, PT, R0, 0x61, P3 ;  /* 0x000000610000780c */ /* 0x000fe20001fc4270 */
[-C--:B0-----:R-:W-:Y:S01]  /*1b640*/  FMUL R11, R227, R2.reuse ;  /* 0x00000002e30b7220 */ /* 0x081fe20000400000 */
[-C--:B-1----:R-:W-:Y:S01]  /*1b650*/  FMUL R13, R226, R2.reuse ;  /* 0x00000002e20d7220 */ /* 0x082fe20000400000 */
[----:B--2---:R-:W-:-:S03]  /*1b660*/  FMUL R3, R225, R2 ;  /* 0x00000002e1037220 */ /* 0x004fc60000400000 */
[----:B------:R0:W-:Y:S01]  /*1b670*/  @P0 STG.E desc[UR44][R4.64+0x164], R11 ;  /* 0x0001640b04000986 */ /* 0x0001e2000c10192c */
[-C--:B---3--:R-:W-:Y:S01]  /*1b680*/  FMUL R9, R224, R2.reuse ;  /* 0x00000002e0097220 */ /* 0x088fe20000400000 */
[C---:B------:R-:W-:Y:S02]  /*1b690*/  ISETP.GT.AND P0, PT, R0.reuse, 0x60, P2 ;  /* 0x000000600000780c */ /* 0x040fe40001704270 */
        /* <DEDUP_REMOVED lines=217> */
[----:B------:R-:W-:Y:S01]  /*1c430*/  @P6 STG.E desc[UR44][R6.64+0x3a4], R15 ;  /* 0x0003a40f06006986 */ /* 0x000fe2000c10192c */
[C---:B------:R-:W-:Y:S01]  /*1c440*/  ISETP.GT.AND P6, PT, R0.reuse, 0xf8, P3 ;  /* 0x000000f80000780c */ /* 0x040fe20001fc4270 */
[-C--:B0-----:R-:W-:Y:S01]  /*1c450*/  FMUL R11, R23, R2.reuse ;  /* 0x00000002170b7220 */ /* 0x081fe20000400000 */
[----:B------:R-:W-:Y:S01]  /*1c460*/  ISETP.GT.AND P3, PT, R0, 0xf9, P3 ;  /* 0x000000f90000780c */ /* 0x000fe20001f64270 */
[-C--:B-1----:R-:W-:Y:S01]  /*1c470*/  FMUL R13, R22, R2.reuse ;  /* 0x00000002160d7220 */ /* 0x082fe20000400000 */
[-C--:B--2---:R-:W-:Y:S02]  /*1c480*/  FMUL R3, R21, R2.reuse ;  /* 0x0000000215037220 */ /* 0x084fe40000400000 */
[----:B------:R0:W-:Y:S01]  /*1c490*/  @P0 STG.E desc[UR44][R4.64+0x3c0], R11 ;  /* 0x0003c00b04000986 */ /* 0x0001e2000c10192c */
[----:B---3--:R-:W-:-:S03]  /*1c4a0*/  FMUL R9, R20, R2 ;  /* 0x0000000214097220 */ /* 0x008fc60000400000 */
[----:B------:R1:W-:Y:S04]  /*1c4b0*/  @P1 STG.E desc[UR44][R4.64+0x3c4], R13 ;  /* 0x0003c40d04001986 */ /* 0x0003e8000c10192c */
[----:B------:R2:W-:Y:S01]  /*1c4c0*/  @P4 STG.E desc[UR44][R6.64+0x3c0], R3 ;  /* 0x0003c00306004986 */ /* 0x0005e2000c10192c */
[----:B------:R-:W-:Y:S01]  /*1c4d0*/  ISETP.GT.AND P4, PT, R0, 0xf8, P2 ;  /* 0x000000f80000780c */ /* 0x000fe20001784270 */
[-C--:B0-----:R-:W-:Y:S02]  /*1c4e0*/  FMUL R11, R19, R2.reuse ;  /* 0x00000002130b7220 */ /* 0x081fe40000400000 */
[----:B------:R0:W-:Y:S01]  /*1c4f0*/  @P5 STG.E desc[UR44][R6.64+0x3c4], R9 ;  /* 0x0003c40906005986 */ /* 0x0001e2000c10192c */
[----:B------:R-:W-:Y:S02]  /*1c500*/  @P3 IMAD.MOV.U32 R10, RZ, RZ, R4 ;  /* 0x000000ffff0a3224 */ /* 0x000fe400078e0004 */
[-C--:B-1----:R-:W-:Y:S01]  /*1c510*/  FMUL R13, R18, R2.reuse ;  /* 0x00000002120d7220 */ /* 0x082fe20000400000 */
[----:B------:R1:W-:Y:S01]  /*1c520*/  @P6 STG.E desc[UR44][R4.64+0x3e0], R11 ;  /* 0x0003e00b04006986 */ /* 0x0003e2000c10192c */
[----:B------:R-:W-:Y:S01]  /*1c530*/  ISETP.GT.AND P1, PT, R17, 0x80, PT ;  /* 0x000000801100780c */ /* 0x000fe20003f24270 */
[----:B------:R-:W-:Y:S01]  /*1c540*/  USHF.L.U64.HI UR11, UR8, 0x9, UR9 ;  /* 0x00000009080b7899 */ /* 0x000fe20008010209 */
[----:B------:R-:W-:Y:S01]  /*1c550*/  ISETP.GT.AND P2, PT, R0, 0xf9, P2 ;  /* 0x000000f90000780c */ /* 0x000fe20001744270 */
[----:B--2---:R-:W-:Y:S01]  /*1c560*/  FMUL R3, R14, R2 ;  /* 0x000000020e037220 */ /* 0x004fe20000400000 */
[----:B0-----:R-:W-:Y:S01]  /*1c570*/  IMAD.U32 R9, RZ, RZ, UR12 ;  /* 0x0000000cff097e24 */ /* 0x001fe2000f8e00ff */
[----:B-1----:R-:W-:-:S02]  /*1c580*/  @P3 MOV R11, R5 ;  /* 0x00000005000b3202 */ /* 0x002fc40000000f00 */
[----:B------:R-:W-:-:S03]  /*1c590*/  ISETP.GT.AND P0, PT, R17, 0x88, PT ;  /* 0x000000881100780c */ /* 0x000fc60003f04270 */
[----:B------:R0:W-:Y:S01]  /*1c5a0*/  @P3 STG.E desc[UR44][R10.64+0x3e4], R13 ;  /* 0x0003e40d0a003986 */ /* 0x0001e2000c10192c */
[----:B------:R-:W-:Y:S01]  /*1c5b0*/  ISETP.GT.AND P3, PT, R0, RZ, P1 ;  /* 0x000000ff0000720c */ /* 0x000fe20000f64270 */
[-C--:B------:R-:W-:Y:S01]  /*1c5c0*/  FMUL R15, R12, R2.reuse ;  /* 0x000000020c0f7220 */ /* 0x080fe20000400000 */
[----:B------:R-:W-:Y:S01]  /*1c5d0*/  MOV R17, UR11 ;  /* 0x0000000b00117c02 */ /* 0x000fe20008000f00 */
[----:B------:R1:W-:Y:S01]  /*1c5e0*/  @P4 STG.E desc[UR44][R6.64+0x3e0], R3 ;  /* 0x0003e00306004986 */ /* 0x0003e2000c10192c */
[C---:B------:R-:W-:Y:S02]  /*1c5f0*/  IADD3 R8, P5, P6, R4.reuse, UR5, R9 ;  /* 0x0000000504087c10 */ /* 0x040fe4000febe009 */
[----:B------:R-:W-:Y:S02]  /*1c600*/  IADD3 R4, P4, R4, UR12, RZ ;  /* 0x0000000c04047c10 */ /* 0x000fe4000ff9e0ff */
[C---:B------:R-:W-:Y:S01]  /*1c610*/  IADD3.X R9, R5.reuse, UR4, R17, P5, P6 ;  /* 0x0000000405097c10 */ /* 0x040fe2000afec411 */
[----:B------:R2:W-:Y:S01]  /*1c620*/  @P2 STG.E desc[UR44][R6.64+0x3e4], R15 ;  /* 0x0003e40f06002986 */ /* 0x0005e2000c10192c */
[----:B------:R-:W-:Y:S01]  /*1c630*/  ISETP.GT.AND P5, PT, R0, 0x1, P1 ;  /* 0x000000010000780c */ /* 0x000fe20000fa4270 */
[----:B0-----:R-:W-:Y:S01]  /*1c640*/  FMUL R13, R24, R2 ;  /* 0x00000002180d7220 */ /* 0x001fe20000400000 */
[----:B------:R-:W-:-:S02]  /*1c650*/  IADD3.X R5, R5, UR11, RZ, P4, !PT ;  /* 0x0000000b05057c10 */ /* 0x000fc4000a7fe4ff */
[C---:B------:R-:W-:Y:S02]  /*1c660*/  ISETP.GT.AND P2, PT, R0.reuse, RZ, P0 ;  /* 0x000000ff0000720c */ /* 0x040fe40000744270 */
[----:B------:R-:W-:Y:S01]  /*1c670*/  ISETP.GT.AND P4, PT, R0, 0x1, P0 ;  /* 0x000000010000780c */ /* 0x000fe20000784270 */
[----:B------:R0:W-:Y:S01]  /*1c680*/  @P3 STG.E desc[UR44][R4.64], R13 ;  /* 0x0000000d04003986 */ /* 0x0001e2000c10192c */
[----:B------:R-:W-:Y:S02]  /*1c690*/  IADD3 R10, P6, R4, UR5, RZ ;  /* 0x00000005040a7c10 */ /* 0x000fe4000ffde0ff */
[----:B------:R-:W-:Y:S01]  /*1c6a0*/  ISETP.GT.AND P3, PT, R0, 0x8, P1 ;  /* 0x000000080000780c */ /* 0x000fe20000f64270 */
[-C--:B------:R-:W-:Y:S01]  /*1c6b0*/  FMUL R25, R25, R2.reuse ;  /* 0x0000000219197220 */ /* 0x080fe20000400000 */
[----:B------:R-:W-:Y:S01]  /*1c6c0*/  IADD3.X R11, R5, UR4, RZ, P6, !PT ;  /* 0x00000004050b7c10 */ /* 0x000fe2000b7fe4ff */
[-C--:B-1----:R-:W-:Y:S01]  /*1c6d0*/  FMUL R3, R26, R2.reuse ;  /* 0x000000021a037220 */ /* 0x082fe20000400000 */
[-C--:B------:R-:W-:Y:S01]  /*1c6e0*/  FMUL R27, R27, R2.reuse ;  /* 0x000000021b1b7220 */ /* 0x080fe20000400000 */
[----:B--2---:R-:W-:Y:S01]  /*1c6f0*/  FMUL R15, R28, R2 ;  /* 0x000000021c0f7220 */ /* 0x004fe20000400000 */
[----:B------:R-:W-:Y:S01]  /*1c700*/  @P5 STG.E desc[UR44][R4.64+0x4], R25 ;  /* 0x0000041904005986 */ /* 0x000fe2000c10192c */
[----:B------:R-:W-:-:S03]  /*1c710*/  ISETP.GT.AND P5, PT, R0, 0x9, P1 ;  /* 0x000000090000780c */ /* 0x000fc60000fa4270 */
[----:B------:R1:W-:Y:S01]  /*1c720*/  @P2 STG.E desc[UR44][R10.64], R3 ;  /* 0x000000030a002986 */ /* 0x0003e2000c10192c */
[----:B------:R-:W-:-:S03]  /*1c730*/  ISETP.GT.AND P2, PT, R0, 0x8, P0 ;  /* 0x000000080000780c */ /* 0x000fc60000744270 */
[----:B------:R2:W-:Y:S01]  /*1c740*/  @P4 STG.E desc[UR44][R10.64+0x4], R27 ;  /* 0x0000041b0a004986 */ /* 0x0005e2000c10192c */
[----:B------:R-:W-:-:S03]  /*1c750*/  FMUL R29, R29, R2 ;  /* 0x000000021d1d7220 */ /* 0x000fc60000400000 */
[----:B------:R-:W-:Y:S01]  /*1c760*/  @P3 STG.E desc[UR44][R4.64+0x20], R15 ;  /* 0x0000200f04003986 */ /* 0x000fe2000c10192c */
[----:B------:R-:W-:Y:S01]  /*1c770*/  IADD3 R6, P3, R4, UR5, RZ ;  /* 0x0000000504067c10 */ /* 0x000fe2000ff7e0ff */
[----:B0-----:R-:W-:Y:S01]  /*1c780*/  FMUL R13, R30, R2 ;  /* 0x000000021e0d7220 */ /* 0x001fe20000400000 */
[C---:B------:R-:W-:Y:S02]  /*1c790*/  ISETP.GT.AND P6, PT, R0.reuse, 0x10, P0 ;  /* 0x000000100000780c */ /* 0x040fe400007c4270 */
[----:B------:R-:W-:Y:S01]  /*1c7a0*/  IADD3.X R7, R5, UR4, RZ, P3, !PT ;  /* 0x0000000405077c10 */ /* 0x000fe20009ffe4ff */
[----:B------:R-:W-:Y:S01]  /*1c7b0*/  @P5 STG.E desc[UR44][R4.64+0x24], R29 ;  /* 0x0000241d04005986 */ /* 0x000fe2000c10192c */
[C---:B------:R-:W-:Y:S02]  /*1c7c0*/  ISETP.GT.AND P4, PT, R0.reuse, 0x9, P0 ;  /* 0x000000090000780c */ /* 0x040fe40000784270 */
[C---:B------:R-:W-:Y:S01]  /*1c7d0*/  ISETP.GT.AND P3, PT, R0.reuse, 0x10, P1 ;  /* 0x000000100000780c */ /* 0x040fe20000f64270 */
[----:B------:R0:W-:Y:S01]  /*1c7e0*/  @P2 STG.E desc[UR44][R6.64+0x20], R13 ;  /* 0x0000200d06002986 */ /* 0x0001e2000c10192c */
[----:B------:R-:W-:-:S02]  /*1c7f0*/  ISETP.GT.AND P5, PT, R0, 0x11, P1 ;  /* 0x000000110000780c */ /* 0x000fc40000fa4270 */
[----:B------:R-:W-:Y:S01]  /*1c800*/  ISETP.GT.AND P2, PT, R0, 0x11, P0 ;  /* 0x000000110000780c */ /* 0x000fe20000744270 */
[-C--:B------:R-:W-:Y:S01]  /*1c810*/  FMUL R31, R31, R2.reuse ;  /* 0x000000021f1f7220 */ /* 0x080fe20000400000 */
[-C--:B-1----:R-:W-:Y:S01]  /*1c820*/  FMUL R3, R32, R2.reuse ;  /* 0x0000000220037220 */ /* 0x082fe20000400000 */
[-C--:B------:R-:W-:Y:S01]  /*1c830*/  FMUL R33, R33, R2.reuse ;  /* 0x0000000221217220 */ /* 0x080fe20000400000 */
[-C--:B--2---:R-:W-:Y:S01]  /*1c840*/  FMUL R11, R34, R2.reuse ;  /* 0x00000002220b7220 */ /* 0x084fe20000400000 */
[----:B0-----:R-:W-:Y:S01]  /*1c850*/  @P6 IMAD.MOV.U32 R6, RZ, RZ, R8 ;  /* 0x000000ffff066224 */ /* 0x001fe200078e0008 */
[----:B------:R-:W-:Y:S01]  /*1c860*/  @P6 MOV R7, R9 ;  /* 0x0000000900076202 */ /* 0x000fe20000000f00 */
[----:B------:R-:W-:Y:S01]  /*1c870*/  @P4 STG.E desc[UR44][R8.64+0x24], R31 ;  /* 0x0000241f08004986 */ /* 0x000fe2000c10192c */
[----:B------:R-:W-:-:S03]  /*1c880*/  FMUL R35, R35, R2 ;  /* 0x0000000223237220 */ /* 0x000fc60000400000 */
[----:B------:R-:W-:Y:S04]  /*1c890*/  @P3 STG.E desc[UR44][R4.64+0x40], R3 ;  /* 0x0000400304003986 */ /* 0x000fe8000c10192c */
[----:B------:R-:W-:Y:S01]  /*1c8a0*/  @P5 STG.E desc[UR44][R4.64+0x44], R33 ;  /* 0x0000442104005986 */ /* 0x000fe2000c10192c */
[----:B------:R-:W-:-:S03]  /*1c8b0*/  ISETP.GT.AND P5, PT, R0, 0x18, P0 ;  /* 0x000000180000780c */ /* 0x000fc600007a4270 */
[----:B------:R0:W-:Y:S01]  /*1c8c0*/  @P6 STG.E desc[UR44][R6.64+0x40], R11 ;  /* 0x0000400b06006986 */ /* 0x0001e2000c10192c */
[C---:B------:R-:W-:Y:S02]  /*1c8d0*/  ISETP.GT.AND P3, PT, R0.reuse, 0x18, P1 ;  /* 0x000000180000780c */ /* 0x040fe40000f64270 */
[----:B------:R-:W-:Y:S02]  /*1c8e0*/  ISETP.GT.AND P4, PT, R0, 0x19, P1 ;  /* 0x000000190000780c */ /* 0x000fe40000f84270 */
[----:B0-----:R-:W-:Y:S01]  /*1c8f0*/  @P2 MOV R6, R8 ;  /* 0x0000000800062202 */ /* 0x001fe20000000f00 */
[----:B------:R-:W-:-:S05]  /*1c900*/  @P2 IMAD.MOV.U32 R7, RZ, RZ, R9 ;  /* 0x000000ffff072224 */ /* 0x000fca00078e0009 */
[----:B------:R0:W-:Y:S01]  /*1c910*/  @P2 STG.E desc[UR44][R6.64+0x44], R35 ;  /* 0x0000442306002986 */ /* 0x0001e2000c10192c */
[----:B------:R-:W-:Y:S01]  /*1c920*/  ISETP.GT.AND P2, PT, R0, 0x19, P0 ;  /* 0x000000190000780c */ /* 0x000fe20000744270 */
[-C--:B------:R-:W-:Y:S01]  /*1c930*/  FMUL R13, R36, R2.reuse ;  /* 0x00000002240d7220 */ /* 0x080fe20000400000 */
[-C--:B------:R-:W-:Y:S01]  /*1c940*/  FMUL R37, R37, R2.reuse ;  /* 0x0000000225257220 */ /* 0x080fe20000400000 */
[----:B------:R-:W-:Y:S01]  /*1c950*/  FMUL R3, R38, R2 ;  /* 0x0000000226037220 */ /* 0x000fe20000400000 */
[C---:B------:R-:W-:Y:S02]  /*1c960*/  ISETP.GT.AND P6, PT, R0.reuse, 0x21, P1 ;  /* 0x000000210000780c */ /* 0x040fe40000fc4270 */
[----:B------:R-:W-:Y:S01]  /*1c970*/  @P3 STG.E desc[UR44][R4.64+0x60], R13 ;  /* 0x0000600d04003986 */ /* 0x000fe2000c10192c */
[----:B0-----:R-:W-:Y:S02]  /*1c980*/  @P5 MOV R6, R8 ;  /* 0x0000000800065202 */ /* 0x001fe40000000f00 */
[-C--:B------:R-:W-:Y:S01]  /*1c990*/  @P5 MOV R7, R9.reuse ;  /* 0x0000000900075202 */ /* 0x080fe20000000f00 */
[----:B------:R-:W-:Y:S01]  /*1c9a0*/  @P4 STG.E desc[UR44][R4.64+0x64], R37 ;  /* 0x0000642504004986 */ /* 0x000fe2000c10192c */
[C---:B------:R-:W-:Y:S01]  /*1c9b0*/  ISETP.GT.AND P3, PT, R0.reuse, 0x20, P1 ;  /* 0x000000200000780c */ /* 0x040fe20000f64270 */
[-C--:B------:R-:W-:Y:S01]  /*1c9c0*/  FMUL R39, R39, R2.reuse ;  /* 0x0000000227277220 */ /* 0x080fe20000400000 */
[----:B------:R-:W-:Y:S01]  /*1c9d0*/  ISETP.GT.AND P4, PT, R0, 0x20, P0 ;  /* 0x000000200000780c */ /* 0x000fe20000784270 */
[----:B------:R0:W-:Y:S01]  /*1c9e0*/  @P5 STG.E desc[UR44][R6.64+0x60], R3 ;  /* 0x0000600306005986 */ /* 0x0001e2000c10192c */
[-C--:B------:R-:W-:Y:S01]  /*1c9f0*/  FMUL R11, R40, R2.reuse ;  /* 0x00000002280b7220 */ /* 0x080fe20000400000 */
[----:B------:R-:W-:Y:S01]  /*1ca00*/  FMUL R41, R41, R2 ;  /* 0x0000000229297220 */ /* 0x000fe20000400000 */
[----:B0-----:R-:W-:Y:S01]  /*1ca10*/  @P2 IMAD.MOV.U32 R6, RZ, RZ, R8 ;  /* 0x000000ffff062224 */ /* 0x001fe200078e0008 */
[----:B------:R-:W-:-:S05]  /*1ca20*/  @P2 MOV R7, R9 ;  /* 0x0000000900072202 */ /* 0x000fca0000000f00 */
[----:B------:R0:W-:Y:S01]  /*1ca30*/  @P2 STG.E desc[UR44][R6.64+0x64], R39 ;  /* 0x0000642706002986 */ /* 0x0001e2000c10192c */
[----:B------:R-:W-:Y:S01]  /*1ca40*/  ISETP.GT.AND P2, PT, R0, 0x21, P0 ;  /* 0x000000210000780c */ /* 0x000fe20000744270 */
[----:B------:R-:W-:Y:S01]  /*1ca50*/  FMUL R13, R42, R2 ;  /* 0x000000022a0d7220 */ /* 0x000fe20000400000 */
[C---:B------:R-:W-:Y:S01]  /*1ca60*/  ISETP.GT.AND P5, PT, R0.reuse, 0x29, P1 ;  /* 0x000000290000780c */ /* 0x040fe20000fa4270 */
[----:B------:R1:W-:Y:S01]  /*1ca70*/  @P3 STG.E desc[UR44][R4.64+0x80], R11 ;  /* 0x0000800b04003986 */ /* 0x0003e2000c10192c */
[----:B------:R-:W-:-:S03]  /*1ca80*/  ISETP.GT.AND P3, PT, R0, 0x28, P1 ;  /* 0x000000280000780c */ /* 0x000fc60000f64270 */
[----:B------:R-:W-:Y:S01]  /*1ca90*/  @P6 STG.E desc[UR44][R4.64+0x84], R41 ;  /* 0x0000842904006986 */ /* 0x000fe2000c10192c */
[C---:B------:R-:W-:Y:S02]  /*1caa0*/  ISETP.GT.AND P6, PT, R0.reuse, 0x28, P0 ;  /* 0x000000280000780c */ /* 0x040fe400007c4270 */
[----:B0-----:R-:W-:Y:S01]  /*1cab0*/  @P4 MOV R6, R8 ;  /* 0x0000000800064202 */ /* 0x001fe20000000f00 */
[----:B------:R-:W-:Y:S02]  /*1cac0*/  @P4 IMAD.MOV.U32 R7, RZ, RZ, R9 ;  /* 0x000000ffff074224 */ /* 0x000fe400078e0009 */
[-C--:B------:R-:W-:Y:S01]  /*1cad0*/  FMUL R43, R43, R2.reuse ;  /* 0x000000022b2b7220 */ /* 0x080fe20000400000 */
[-C--:B------:R-:W-:Y:S02]  /*1cae0*/  FMUL R45, R45, R2.reuse ;  /* 0x000000022d2d7220 */ /* 0x080fe40000400000 */
[----:B------:R0:W-:Y:S01]  /*1caf0*/  @P4 STG.E desc[UR44][R6.64+0x80], R13 ;  /* 0x0000800d06004986 */ /* 0x0001e2000c10192c */
[----:B------:R-:W-:Y:S01]  /*1cb00*/  ISETP.GT.AND P4, PT, R0, 0x29, P0 ;  /* 0x000000290000780c */ /* 0x000fe20000784270 */
[-C--:B------:R-:W-:Y:S01]  /*1cb10*/  FMUL R3, R44, R2.reuse ;  /* 0x000000022c037220 */ /* 0x080fe20000400000 */
[----:B-1----:R-:W-:Y:S01]  /*1cb20*/  FMUL R11, R46, R2 ;  /* 0x000000022e0b7220 */ /* 0x002fe20000400000 */
[----:B0-----:R-:W-:-:S02]  /*1cb30*/  @P2 MOV R6, R8 ;  /* 0x0000000800062202 */ /* 0x001fc40000000f00 */
[----:B------:R-:W-:-:S05]  /*1cb40*/  @P2 MOV R7, R9 ;  /* 0x0000000900072202 */ /* 0x000fca0000000f00 */
[----:B------:R0:W-:Y:S04]  /*1cb50*/  @P2 STG.E desc[UR44][R6.64+0x84], R43 ;  /* 0x0000842b06002986 */ /* 0x0001e8000c10192c */
[----:B------:R-:W-:Y:S01]  /*1cb60*/  @P5 STG.E desc[UR44][R4.64+0xa4], R45 ;  /* 0x0000a42d04005986 */ /* 0x000fe2000c10192c */
[----:B------:R-:W-:-:S03]  /*1cb70*/  ISETP.GT.AND P5, PT, R0, 0x31, P1 ;  /* 0x000000310000780c */ /* 0x000fc60000fa4270 */
[----:B------:R1:W-:Y:S01]  /*1cb80*/  @P3 STG.E desc[UR44][R4.64+0xa0], R3 ;  /* 0x0000a00304003986 */ /* 0x0003e2000c10192c */
[C---:B------:R-:W-:Y:S01]  /*1cb90*/  ISETP.GT.AND P3, PT, R0.reuse, 0x30, P0 ;  /* 0x000000300000780c */ /* 0x040fe20000764270 */
[----:B0-----:R-:W-:Y:S01]  /*1cba0*/  @P6 IMAD.MOV.U32 R6, RZ, RZ, R8 ;  /* 0x000000ffff066224 */ /* 0x001fe200078e0008 */
[----:B------:R-:W-:Y:S02]  /*1cbb0*/  @P6 MOV R7, R9 ;  /* 0x0000000900076202 */ /* 0x000fe40000000f00 */
[C---:B------:R-:W-:Y:S01]  /*1cbc0*/  ISETP.GT.AND P2, PT, R0.reuse, 0x30, P1 ;  /* 0x000000300000780c */ /* 0x040fe20000f44270 */
[-C--:B------:R-:W-:Y:S02]  /*1cbd0*/  FMUL R47, R47, R2.reuse ;  /* 0x000000022f2f7220 */ /* 0x080fe40000400000 */
[----:B------:R0:W-:Y:S01]  /*1cbe0*/  @P6 STG.E desc[UR44][R6.64+0xa0], R11 ;  /* 0x0000a00b06006986 */ /* 0x0001e2000c10192c */
[-C--:B------:R-:W-:Y:S01]  /*1cbf0*/  FMUL R49, R49, R2.reuse ;  /* 0x0000000231317220 */ /* 0x080fe20000400000 */
[----:B------:R-:W-:Y:S01]  /*1cc00*/  ISETP.GT.AND P6, PT, R0, 0x31, P0 ;  /* 0x000000310000780c */ /* 0x000fe200007c4270 */
[-C--:B------:R-:W-:Y:S01]  /*1cc10*/  FMUL R13, R48, R2.reuse ;  /* 0x00000002300d7220 */ /* 0x080fe20000400000 */
[----:B-1----:R-:W-:Y:S01]  /*1cc20*/  FMUL R3, R50, R2 ;  /* 0x0000000232037220 */ /* 0x002fe20000400000 */
[----:B0-----:R-:W-:Y:S01]  /*1cc30*/  @P4 MOV R6, R8 ;  /* 0x0000000800064202 */ /* 0x001fe20000000f00 */
[----:B------:R-:W-:-:S05]  /*1cc40*/  @P4 IMAD.MOV.U32 R7, RZ, RZ, R9 ;  /* 0x000000ffff074224 */ /* 0x000fca00078e0009 */
[----:B------:R0:W-:Y:S04]  /*1cc50*/  @P4 STG.E desc[UR44][R6.64+0xa4], R47 ;  /* 0x0000a42f06004986 */ /* 0x0001e8000c10192c */
[----:B------:R-:W-:Y:S01]  /*1cc60*/  @P5 STG.E desc[UR44][R4.64+0xc4], R49 ;  /* 0x0000c43104005986 */ /* 0x000fe2000c10192c */
[C---:B------:R-:W-:Y:S02]  /*1cc70*/  ISETP.GT.AND P5, PT, R0.reuse, 0x38, P0 ;  /* 0x000000380000780c */ /* 0x040fe400007a4270 */
[----:B------:R-:W-:Y:S01]  /*1cc80*/  ISETP.GT.AND P4, PT, R0, 0x38, P1 ;  /* 0x000000380000780c */ /* 0x000fe20000f84270 */
[----:B------:R1:W-:Y:S01]  /*1cc90*/  @P2 STG.E desc[UR44][R4.64+0xc0], R13 ;  /* 0x0000c00d04002986 */ /* 0x0003e2000c10192c */
[----:B0-----:R-:W-:Y:S02]  /*1cca0*/  @P3 MOV R6, R8 ;  /* 0x0000000800063202 */ /* 0x001fe40000000f00 */
[----:B------:R-:W-:-:S02]  /*1ccb0*/  @P3 MOV R7, R9 ;  /* 0x0000000900073202 */ /* 0x000fc40000000f00 */
[C---:B------:R-:W-:Y:S01]  /*1ccc0*/  ISETP.GT.AND P2, PT, R0.reuse, 0x39, P1 ;  /* 0x000000390000780c */ /* 0x040fe20000f44270 */
[-C--:B------:R-:W-:Y:S02]  /*1ccd0*/  FMUL R51, R51, R2.reuse ;  /* 0x0000000233337220 */ /* 0x080fe40000400000 */
[----:B------:R0:W-:Y:S01]  /*1cce0*/  @P3 STG.E desc[UR44][R6.64+0xc0], R3 ;  /* 0x0000c00306003986 */ /* 0x0001e2000c10192c */
[----:B------:R-:W-:Y:S01]  /*1ccf0*/  ISETP.GT.AND P3, PT, R0, 0x39, P0 ;  /* 0x000000390000780c */ /* 0x000fe20000764270 */
[-C--:B------:R-:W-:Y:S01]  /*1cd00*/  FMUL R11, R52, R2.reuse ;  /* 0x00000002340b7220 */ /* 0x080fe20000400000 */
[-C--:B------:R-:W-:Y:S01]  /*1cd10*/  FMUL R53, R53, R2.reuse ;  /* 0x0000000235357220 */ /* 0x080fe20000400000 */
[----:B-1----:R-:W-:Y:S01]  /*1cd20*/  FMUL R13, R54, R2 ;  /* 0x00000002360d7220 */ /* 0x002fe20000400000 */
[----:B0-----:R-:W-:Y:S01]  /*1cd30*/  @P6 IMAD.MOV.U32 R6, RZ, RZ, R8 ;  /* 0x000000ffff066224 */ /* 0x001fe200078e0008 */
[----:B------:R-:W-:-:S05]  /*1cd40*/  @P6 MOV R7, R9 ;  /* 0x0000000900076202 */ /* 0x000fca0000000f00 */
[----:B------:R0:W-:Y:S01]  /*1cd50*/  @P6 STG.E desc[UR44][R6.64+0xc4], R51 ;  /* 0x0000c43306006986 */ /* 0x0001e2000c10192c */
[C---:B------:R-:W-:Y:S01]  /*1cd60*/  ISETP.GT.AND P6, PT, R0.reuse, 0x41, P1 ;  /* 0x000000410000780c */ /* 0x040fe20000fc4270 */
[----:B------:R-:W-:Y:S02]  /*1cd70*/  FMUL R55, R55, R2 ;  /* 0x0000000237377220 */ /* 0x000fe40000400000 */
[----:B------:R-:W-:Y:S01]  /*1cd80*/  @P4 STG.E desc[UR44][R4.64+0xe0], R11 ;  /* 0x0000e00b04004986 */ /* 0x000fe2000c10192c */
[----:B------:R-:W-:-:S03]  /*1cd90*/  ISETP.GT.AND P4, PT, R0, 0x40, P1 ;  /* 0x000000400000780c */ /* 0x000fc60000f84270 */
[----:B------:R-:W-:Y:S01]  /*1cda0*/  @P2 STG.E desc[UR44][R4.64+0xe4], R53 ;  /* 0x0000e43504002986 */ /* 0x000fe2000c10192c */
[----:B0-----:R-:W-:Y:S01]  /*1cdb0*/  @P5 MOV R6, R8 ;  /* 0x0000000800065202 */ /* 0x001fe20000000f00 */
[----:B------:R-:W-:Y:S01]  /*1cdc0*/  @P5 IMAD.MOV.U32 R7, RZ, RZ, R9 ;  /* 0x000000ffff075224 */ /* 0x000fe200078e0009 */
[----:B------:R-:W-:-:S04]  /*1cdd0*/  ISETP.GT.AND P2, PT, R0, 0x40, P0 ;  /* 0x000000400000780c */ /* 0x000fc80000744270 */
[----:B------:R0:W-:Y:S01]  /*1cde0*/  @P5 STG.E desc[UR44][R6.64+0xe0], R13 ;  /* 0x0000e00d06005986 */ /* 0x0001e2000c10192c */
[-C--:B------:R-:W-:Y:S01]  /*1cdf0*/  FMUL R57, R57, R2.reuse ;  /* 0x0000000239397220 */ /* 0x080fe20000400000 */
[----:B------:R-:W-:Y:S01]  /*1ce00*/  FMUL R3, R56, R2 ;  /* 0x0000000238037220 */ /* 0x000fe20000400000 */
[----:B0-----:R-:W-:Y:S02]  /*1ce10*/  @P3 MOV R6, R8 ;  /* 0x0000000800063202 */ /* 0x001fe40000000f00 */
[----:B------:R-:W-:-:S05]  /*1ce20*/  @P3 MOV R7, R9 ;  /* 0x0000000900073202 */ /* 0x000fca0000000f00 */
[----:B------:R0:W-:Y:S01]  /*1ce30*/  @P3 STG.E desc[UR44][R6.64+0xe4], R55 ;  /* 0x0000e43706003986 */ /* 0x0001e2000c10192c */
[----:B------:R-:W-:Y:S01]  /*1ce40*/  ISETP.GT.AND P3, PT, R0, 0x41, P0 ;  /* 0x000000410000780c */ /* 0x000fe20000764270 */
[----:B------:R-:W-:Y:S02]  /*1ce50*/  FMUL R11, R58, R2 ;  /* 0x000000023a0b7220 */ /* 0x000fe40000400000 */
        /* <DEDUP_REMOVED lines=9> */
[----:B------:R-:W-:Y:S01]  /*1cef0*/  ISETP.GT.AND P2, PT, R0, 0x49, P0 ;  /* 0x000000490000780c */ /* 0x000fe20000744270 */
[-C--:B------:R-:W-:Y:S01]  /*1cf00*/  FMUL R61, R61, R2.reuse ;  /* 0x000000023d3d7220 */ /* 0x080fe20000400000 */
[-C--:B------:R-:W-:Y:S01]  /*1cf10*/  FMUL R13, R60, R2.reuse ;  /* 0x000000023c0d7220 */ /* 0x080fe20000400000 */
[----:B-1----:R-:W-:Y:S01]  /*1cf20*/  FMUL R3, R62, R2 ;  /* 0x000000023e037220 */ /* 0x002fe20000400000 */
[----:B0-----:R-:W-:Y:S01]  /*1cf30*/  @P3 MOV R6, R8 ;  /* 0x0000000800063202 */ /* 0x001fe20000000f00 */
[----:B------:R-:W-:-:S05]  /*1cf40*/  @P3 IMAD.MOV.U32 R7, RZ, RZ, R9 ;  /* 0x000000ffff073224 */ /* 0x000fca00078e0009 */
[----:B------:R0:W-:Y:S01]  /*1cf50*/  @P3 STG.E desc[UR44][R6.64+0x104], R59 ;  /* 0x0001043b06003986 */ /* 0x0001e2000c10192c */
[----:B------:R-:W-:-:S03]  /*1cf60*/  FMUL R63, R63, R2 ;  /* 0x000000023f3f7220 */ /* 0x000fc60000400000 */
[----:B------:R-:W-:Y:S01]  /*1cf70*/  @P4 STG.E desc[UR44][R4.64+0x124], R61 ;  /* 0x0001243d04004986 */ /* 0x000fe2000c10192c */
[----:B------:R-:W-:-:S03]  /*1cf80*/  ISETP.GT.AND P4, PT, R0, 0x51, P1 ;  /* 0x000000510000780c */ /* 0x000fc60000f84270 */
[----:B------:R-:W-:Y:S01]  /*1cf90*/  @P5 STG.E desc[UR44][R4.64+0x120], R13 ;  /* 0x0001200d04005986 */ /* 0x000fe2000c10192c */
[----:B0-----:R-:W-:Y:S02]  /*1cfa0*/  @P6 MOV R6, R8 ;  /* 0x0000000800066202 */ /* 0x001fe40000000f00 */
[----:B------:R-:W-:Y:S02]  /*1cfb0*/  @P6 MOV R7, R9 ;  /* 0x0000000900076202 */ /* 0x000fe40000000f00 */
[----:B------:R-:W-:-:S03]  /*1cfc0*/  ISETP.GT.AND P5, PT, R0, 0x50, P0 ;  /* 0x000000500000780c */ /* 0x000fc600007a4270 */
[----:B------:R0:W-:Y:S01]  /*1cfd0*/  @P6 STG.E desc[UR44][R6.64+0x120], R3 ;  /* 0x0001200306006986 */ /* 0x0001e2000c10192c */
[----:B------:R-:W-:Y:S01]  /*1cfe0*/  ISETP.GT.AND P3, PT, R0, 0x50, P1 ;  /* 0x000000500000780c */ /* 0x000fe20000f64270 */
[----:B------:R-:W-:Y:S01]  /*1cff0*/  FMUL R65, R65, R2 ;  /* 0x0000000241417220 */ /* 0x000fe20000400000 */
[----:B0-----:R-:W-:Y:S01]  /*1d000*/  @P2 IMAD.MOV.U32 R6, RZ, RZ, R8 ;  /* 0x000000ffff062224 */ /* 0x001fe200078e0008 */
[----:B------:R-:W-:-:S05]  /*1d010*/  @P2 MOV R7, R9 ;  /* 0x0000000900072202 */ /* 0x000fca0000000f00 */
[----:B------:R0:W-:Y:S01]  /*1d020*/  @P2 STG.E desc[UR44][R6.64+0x124], R63 ;  /* 0x0001243f06002986 */ /* 0x0001e2000c10192c */
[----:B------:R-:W-:Y:S01]  /*1d030*/  ISETP.GT.AND P2, PT, R0, 0x51, P0 ;  /* 0x000000510000780c */ /* 0x000fe20000744270 */
[-C--:B------:R-:W-:Y:S02]  /*1d040*/  FMUL R11, R64, R2.reuse ;  /* 0x00000002400b7220 */ /* 0x080fe40000400000 */
[----:B------:R-:W-:Y:S01]  /*1d050*/  @P4 STG.E desc[UR44][R4.64+0x144], R65 ;  /* 0x0001444104004986 */ /* 0x000fe2000c10192c */
[----:B------:R-:W-:Y:S01]  /*1d060*/  ISETP.GT.AND P4, PT, R0, 0x58, P0 ;  /* 0x000000580000780c */ /* 0x000fe20000784270 */
[----:B------:R-:W-:Y:S01]  /*1d070*/  FMUL R13, R66, R2 ;  /* 0x00000002420d7220 */ /* 0x000fe20000400000 */
[C---:B------:R-:W-:Y:S01]  /*1d080*/  ISETP.GT.AND P6, PT, R0.reuse, 0x59, P1 ;  /* 0x000000590000780c */ /* 0x040fe20000fc4270 */
[----:B------:R1:W-:Y:S01]  /*1d090*/  @P3 STG.E desc[UR44][R4.64+0x140], R11 ;  /* 0x0001400b04003986 */ /* 0x0003e2000c10192c */
[----:B------:R-:W-:Y:S02]  /*1d0a0*/  ISETP.GT.AND P3, PT, R0, 0x58, P1 ;  /* 0x000000580000780c */ /* 0x000fe40000f64270 */
[----:B0-----:R-:W-:Y:S01]  /*1d0b0*/  @P5 MOV R6, R8 ;  /* 0x0000000800065202 */ /* 0x001fe20000000f00 */
[----:B------:R-:W-:-:S02]  /*1d0c0*/  @P5 IMAD.MOV.U32 R7, RZ, RZ, R9 ;  /* 0x000000ffff075224 */ /* 0x000fc400078e0009 */
[----:B------:R-:W-:-:S03]  /*1d0d0*/  FMUL R67, R67, R2 ;  /* 0x0000000243437220 */ /* 0x000fc60000400000 */
[----:B------:R0:W-:Y:S01]  /*1d0e0*/  @P5 STG.E desc[UR44][R6.64+0x140], R13 ;  /* 0x0001400d06005986 */ /* 0x0001e2000c10192c */
[-C--:B------:R-:W-:Y:S01]  /*1d0f0*/  FMUL R3, R68, R2.reuse ;  /* 0x0000000244037220 */ /* 0x080fe20000400000 */
[-C--:B------:R-:W-:Y:S01]  /*1d100*/  FMUL R69, R69, R2.reuse ;  /* 0x0000000245457220 */ /* 0x080fe20000400000 */
[----:B-1----:R-:W-:Y:S01]  /*1d110*/  FMUL R11, R70, R2 ;  /* 0x00000002460b7220 */ /* 0x002fe20000400000 */
[----:B0-----:R-:W-:Y:S02]  /*1d120*/  @P2 MOV R6, R8 ;  /* 0x0000000800062202 */ /* 0x001fe40000000f00 */
[----:B------:R-:W-:-:S05]  /*1d130*/  @P2 MOV R7, R9 ;  /* 0x0000000900072202 */ /* 0x000fca0000000f00 */
[----:B------:R0:W-:Y:S01]  /*1d140*/  @P2 STG.E desc[UR44][R6.64+0x144], R67 ;  /* 0x0001444306002986 */ /* 0x0001e2000c10192c */
[----:B------:R-:W-:-:S03]  /*1d150*/  ISETP.GT.AND P2, PT, R0, 0x59, P0 ;  /* 0x000000590000780c */ /* 0x000fc60000744270 */
[----:B------:R-:W-:Y:S04]  /*1d160*/  @P3 STG.E desc[UR44][R4.64+0x160], R3 ;  /* 0x0001600304003986 */ /* 0x000fe8000c10192c */
[----:B------:R-:W-:Y:S01]  /*1d170*/  @P6 STG.E desc[UR44][R4.64+0x164], R69 ;  /* 0x0001644504006986 */ /* 0x000fe2000c10192c */
[----:B0-----:R-:W-:Y:S01]  /*1d180*/  @P4 IMAD.MOV.U32 R6, RZ, RZ, R8 ;  /* 0x000000ffff064224 */ /* 0x001fe200078e0008 */
[----:B------:R-:W-:-:S05]  /*1d190*/  @P4 MOV R7, R9 ;  /* 0x0000000900074202 */ /* 0x000fca0000000f00 */
[----:B------:R0:W-:Y:S01]  /*1d1a0*/  @P4 STG.E desc[UR44][R6.64+0x160], R11 ;  /* 0x0001600b06004986 */ /* 0x0001e2000c10192c */
[C---:B------:R-:W-:Y:S02]  /*1d1b0*/  ISETP.GT.AND P4, PT, R0.reuse, 0x60, P0 ;  /* 0x000000600000780c */ /* 0x040fe40000784270 */
[C---:B------:R-:W-:Y:S02]  /*1d1c0*/  ISETP.GT.AND P5, PT, R0.reuse, 0x61, P1 ;  /* 0x000000610000780c */ /* 0x040fe40000fa4270 */
[C---:B------:R-:W-:Y:S01]  /*1d1d0*/  ISETP.GT.AND P3, PT, R0.reuse, 0x60, P1 ;  /* 0x000000600000780c */ /* 0x040fe20000f64270 */
[-C--:B------:R-:W-:Y:S01]  /*1d1e0*/  FMUL R71, R71, R2.reuse ;  /* 0x0000000247477220 */ /* 0x080fe20000400000 */
[----:B------:R-:W-:Y:S01]  /*1d1f0*/  ISETP.GT.AND P6, PT, R0, 0x61, P0 ;  /* 0x000000610000780c */ /* 0x000fe200007c4270 */
[----:B------:R-:W-:Y:S01]  /*1d200*/  FMUL R73, R73, R2 ;  /* 0x0000000249497220 */ /* 0x000fe20000400000 */
[----:B0-----:R-:W-:Y:S01]  /*1d210*/  @P2 MOV R6, R8 ;  /* 0x0000000800062202 */ /* 0x001fe20000000f00 */
[----:B------:R-:W-:-:S02]  /*1d220*/  @P2 IMAD.MOV.U32 R7, RZ, RZ, R9 ;  /* 0x000000ffff072224 */ /* 0x000fc400078e0009 */
[-C--:B------:R-:W-:Y:S01]  /*1d230*/  FMUL R13, R72, R2.reuse ;  /* 0x00000002480d7220 */ /* 0x080fe20000400000 */
[-C--:B------:R-:W-:Y:S02]  /*1d240*/  FMUL R3, R74, R2.reuse ;  /* 0x000000024a037220 */ /* 0x080fe40000400000 */
        /* <DEDUP_REMOVED lines=15> */
[-C--:B------:R-:W-:Y:S01]  /*1d340*/  FMUL R11, R76, R2.reuse ;  /* 0x000000024c0b7220 */ /* 0x080fe20000400000 */
[----:B------:R-:W-:Y:S01]  /*1d350*/  FMUL R13, R78, R2 ;  /* 0x000000024e0d7220 */ /* 0x000fe20000400000 */
[----:B------:R-:W-:Y:S01]  /*1d360*/  @P5 STG.E desc[UR44][R4.64+0x1a4], R77 ;  /* 0x0001a44d04005986 */ /* 0x000fe2000c10192c */
[C---:B------:R-:W-:Y:S02]  /*1d370*/  ISETP.GT.AND P5, PT, R0.reuse, 0x70, P0 ;  /* 0x000000700000780c */ /* 0x040fe400007a4270 */
[C---:B------:R-:W-:Y:S01]  /*1d380*/  ISETP.GT.AND P4, PT, R0.reuse, 0x70, P1 ;  /* 0x000000700000780c */ /* 0x040fe20000f84270 */
[----:B------:R1:W-:Y:S01]  /*1d390*/  @P2 STG.E desc[UR44][R4.64+0x1a0], R11 ;  /* 0x0001a00b04002986 */ /* 0x0003e2000c10192c */
[----:B0-----:R-:W-:Y:S01]  /*1d3a0*/  @P3 MOV R6, R8 ;  /* 0x0000000800063202 */ /* 0x001fe20000000f00 */
[----:B------:R-:W-:Y:S01]  /*1d3b0*/  @P3 IMAD.MOV.U32 R7, RZ, RZ, R9 ;  /* 0x000000ffff073224 */ /* 0x000fe200078e0009 */
[----:B------:R-:W-:Y:S01]  /*1d3c0*/  ISETP.GT.AND P2, PT, R0, 0x71, P1 ;  /* 0x000000710000780c */ /* 0x000fe20000f44270 */
[----:B------:R-:W-:-:S03]  /*1d3d0*/  FMUL R79, R79, R2 ;  /* 0x000000024f4f7220 */ /* 0x000fc60000400000 */
[----:B------:R0:W-:Y:S01]  /*1d3e0*/  @P3 STG.E desc[UR44][R6.64+0x1a0], R13 ;  /* 0x0001a00d06003986 */ /* 0x0001e2000c10192c */
[----:B------:R-:W-:Y:S01]  /*1d3f0*/  ISETP.GT.AND P3, PT, R0, 0x71, P0 ;  /* 0x000000710000780c */ /* 0x000fe20000764270 */
[-C--:B------:R-:W-:Y:S01]  /*1d400*/  FMUL R3, R80, R2.reuse ;  /* 0x0000000250037220 */ /* 0x080fe20000400000 */
[-C--:B------:R-:W-:Y:S01]  /*1d410*/  FMUL R81, R81, R2.reuse ;  /* 0x0000000251517220 */ /* 0x080fe20000400000 */
[----:B-1----:R-:W-:Y:S01]  /*1d420*/  FMUL R11, R82, R2 ;  /* 0x00000002520b7220 */ /* 0x002fe20000400000 */
[----:B0-----:R-:W-:Y:S02]  /*1d430*/  @P6 MOV R6, R8 ;  /* 0x0000000800066202 */ /* 0x001fe40000000f00 */
[----:B------:R-:W-:-:S05]  /*1d440*/  @P6 MOV R7, R9 ;  /* 0x0000000900076202 */ /* 0x000fca0000000f00 */
[----:B------:R0:W-:Y:S01]  /*1d450*/  @P6 STG.E desc[UR44][R6.64+0x1a4], R79 ;  /* 0x0001a44f06006986 */ /* 0x0001e2000c10192c */
[----:B------:R-:W-:Y:S01]  /*1d460*/  ISETP.GT.AND P6, PT, R0, 0x79, P1 ;  /* 0x000000790000780c */ /* 0x000fe20000fc4270 */
[----:B------:R-:W-:Y:S02]  /*1d470*/  FMUL R83, R83, R2 ;  /* 0x0000000253537220 */ /* 0x000fe40000400000 */
[----:B------:R-:W-:Y:S04]  /*1d480*/  @P4 STG.E desc[UR44][R4.64+0x1c0], R3 ;  /* 0x0001c00304004986 */ /* 0x000fe8000c10192c */
[----:B------:R-:W-:Y:S01]  /*1d490*/  @P2 STG.E desc[UR44][R4.64+0x1c4], R81 ;  /* 0x0001c45104002986 */ /* 0x000fe2000c10192c */
[----:B0-----:R-:W-:Y:S01]  /*1d4a0*/  @P5 IMAD.MOV.U32 R6, RZ, RZ, R8 ;  /* 0x000000ffff065224 */ /* 0x001fe200078e0008 */
[----:B------:R-:W-:-:S02]  /*1d4b0*/  @P5 MOV R7, R9 ;  /* 0x0000000900075202 */ /* 0x000fc40000000f00 */
[----:B------:R-:W-:-:S03]  /*1d4c0*/  ISETP.GT.AND P2, PT, R0, 0x78, P0 ;  /* 0x000000780000780c */ /* 0x000fc60000744270 */
[----:B------:R0:W-:Y:S01]  /*1d4d0*/  @P5 STG.E desc[UR44][R6.64+0x1c0], R11 ;  /* 0x0001c00b06005986 */ /* 0x0001e2000c10192c */
[----:B------:R-:W-:Y:S01]  /*1d4e0*/  ISETP.GT.AND P4, PT, R0, 0x78, P1 ;  /* 0x000000780000780c */ /* 0x000fe20000f84270 */
[----:B------:R-:W-:Y:S01]  /*1d4f0*/  FMUL R85, R85, R2 ;  /* 0x0000000255557220 */ /* 0x000fe20000400000 */
[----:B0-----:R-:W-:Y:S01]  /*1d500*/  @P3 MOV R6, R8 ;  /* 0x0000000800063202 */ /* 0x001fe20000000f00 */
[----:B------:R-:W-:-:S05]  /*1d510*/  @P3 IMAD.MOV.U32 R7, RZ, RZ, R9 ;  /* 0x000000ffff073224 */ /* 0x000fca00078e0009 */
[----:B------:R0:W-:Y:S01]  /*1d520*/  @P3 STG.E desc[UR44][R6.64+0x1c4], R83 ;  /* 0x0001c45306003986 */ /* 0x0001e2000c10192c */
[----:B------:R-:W-:Y:S01]  /*1d530*/  ISETP.GT.AND P3, PT, R0, 0x79, P0 ;  /* 0x000000790000780c */ /* 0x000fe20000764270 */
[-C--:B------:R-:W-:Y:S01]  /*1d540*/  FMUL R3, R84, R2.reuse ;  /* 0x0000000254037220 */ /* 0x080fe20000400000 */
[----:B------:R-:W-:Y:S01]  /*1d550*/  FMUL R13, R86, R2 ;  /* 0x00000002560d7220 */ /* 0x000fe20000400000 */
        /* <DEDUP_REMOVED lines=16> */
[----:B------:R-:W-:-:S03]  /*1d660*/  FMUL R91, R91, R2 ;  /* 0x000000025b5b7220 */ /* 0x000fc60000400000 */
[----:B------:R-:W-:Y:S01]  /*1d670*/  @P5 STG.E desc[UR44][R4.64+0x200], R11 ;  /* 0x0002000b04005986 */ /* 0x000fe2000c10192c */
[----:B------:R-:W-:-:S03]  /*1d680*/  ISETP.GT.AND P5, PT, R0, 0x88, P0 ;  /* 0x000000880000780c */ /* 0x000fc600007a4270 */
[----:B------:R-:W-:Y:S01]  /*1d690*/  @P4 STG.E desc[UR44][R4.64+0x204], R89 ;  /* 0x0002045904004986 */ /* 0x000fe2000c10192c */
[----:B0-----:R-:W-:Y:S01]  /*1d6a0*/  @P6 MOV R6, R8 ;  /* 0x0000000800066202 */ /* 0x001fe20000000f00 */
[----:B------:R-:W-:-:S05]  /*1d6b0*/  @P6 IMAD.MOV.U32 R7, RZ, RZ, R9 ;  /* 0x000000ffff076224 */ /* 0x000fca00078e0009 */
[----:B------:R0:W-:Y:S01]  /*1d6c0*/  @P6 STG.E desc[UR44][R6.64+0x200], R3 ;  /* 0x0002000306006986 */ /* 0x0001e2000c10192c */
[C---:B------:R-:W-:Y:S02]  /*1d6d0*/  ISETP.GT.AND P3, PT, R0.reuse, 0x88, P1 ;  /* 0x000000880000780c */ /* 0x040fe40000f64270 */
[----:B------:R-:W-:Y:S02]  /*1d6e0*/  ISETP.GT.AND P4, PT, R0, 0x89, P1 ;  /* 0x000000890000780c */ /* 0x000fe40000f84270 */
[----:B0-----:R-:W-:Y:S02]  /*1d6f0*/  @P2 MOV R6, R8 ;  /* 0x0000000800062202 */ /* 0x001fe40000000f00 */
[----:B------:R-:W-:-:S05]  /*1d700*/  @P2 MOV R7, R9 ;  /* 0x0000000900072202 */ /* 0x000fca0000000f00 */
[----:B------:R0:W-:Y:S01]  /*1d710*/  @P2 STG.E desc[UR44][R6.64+0x204], R91 ;  /* 0x0002045b06002986 */ /* 0x0001e2000c10192c */
[----:B------:R-:W-:Y:S01]  /*1d720*/  ISETP.GT.AND P2, PT, R0, 0x89, P0 ;  /* 0x000000890000780c */ /* 0x000fe20000744270 */
[-C--:B------:R-:W-:Y:S01]  /*1d730*/  FMUL R13, R92, R2.reuse ;  /* 0x000000025c0d7220 */ /* 0x080fe20000400000 */
[-C--:B------:R-:W-:Y:S01]  /*1d740*/  FMUL R93, R93, R2.reuse ;  /* 0x000000025d5d7220 */ /* 0x080fe20000400000 */
[-C--:B------:R-:W-:Y:S01]  /*1d750*/  FMUL R11, R94, R2.reuse ;  /* 0x000000025e0b7220 */ /* 0x080fe20000400000 */
[C---:B------:R-:W-:Y:S02]  /*1d760*/  ISETP.GT.AND P6, PT, R0.reuse, 0x91, P1 ;  /* 0x000000910000780c */ /* 0x040fe40000fc4270 */
[----:B------:R-:W-:Y:S01]  /*1d770*/  @P3 STG.E desc[UR44][R4.64+0x220], R13 ;  /* 0x0002200d04003986 */ /* 0x000fe2000c10192c */
[----:B0-----:R-:W-:Y:S01]  /*1d780*/  @P5 IMAD.MOV.U32 R6, RZ, RZ, R8 ;  /* 0x000000ffff065224 */ /* 0x001fe200078e0008 */
[----:B------:R-:W-:Y:S02]  /*1d790*/  @P5 MOV R7, R9 ;  /* 0x0000000900075202 */ /* 0x000fe40000000f00 */
[----:B------:R-:W-:Y:S01]  /*1d7a0*/  @P4 STG.E desc[UR44][R4.64+0x224], R93 ;  /* 0x0002245d04004986 */ /* 0x000fe2000c10192c */
[C---:B------:R-:W-:Y:S01]  /*1d7b0*/  ISETP.GT.AND P3, PT, R0.reuse, 0x90, P1 ;  /* 0x000000900000780c */ /* 0x040fe20000f64270 */
[-C--:B------:R-:W-:Y:S01]  /*1d7c0*/  FMUL R95, R95, R2.reuse ;  /* 0x000000025f5f7220 */ /* 0x080fe20000400000 */
[----:B------:R-:W-:Y:S01]  /*1d7d0*/  ISETP.GT.AND P4, PT, R0, 0x90, P0 ;  /* 0x000000900000780c */ /* 0x000fe20000784270 */
[----:B------:R0:W-:Y:S01]  /*1d7e0*/  @P5 STG.E desc[UR44][R6.64+0x220], R11 ;  /* 0x0002200b06005986 */ /* 0x0001e2000c10192c */
[-C--:B------:R-:W-:Y:S01]  /*1d7f0*/  FMUL R3, R96, R2.reuse ;  /* 0x0000000260037220 */ /* 0x080fe20000400000 */
[----:B------:R-:W-:Y:S01]  /*1d800*/  FMUL R97, R97, R2 ;  /* 0x0000000261617220 */ /* 0x000fe20000400000 */
[----:B0-----:R-:W-:Y:S01]  /*1d810*/  @P2 MOV R6, R8 ;  /* 0x0000000800062202 */ /* 0x001fe20000000f00 */
[----:B------:R-:W-:-:S05]  /*1d820*/  @P2 IMAD.MOV.U32 R7, RZ, RZ, R9 ;  /* 0x000000ffff072224 */ /* 0x000fca00078e0009 */
[----:B------:R0:W-:Y:S01]  /*1d830*/  @P2 STG.E desc[UR44][R6.64+0x224], R95 ;  /* 0x0002245f06002986 */ /* 0x0001e2000c10192c */
[----:B------:R-:W-:Y:S01]  /*1d840*/  ISETP.GT.AND P2, PT, R0, 0x91, P0 ;  /* 0x000000910000780c */ /* 0x000fe20000744270 */
[----:B------:R-:W-:Y:S01]  /*1d850*/  FMUL R13, R98, R2 ;  /* 0x00000002620d7220 */ /* 0x000fe20000400000 */
[C---:B------:R-:W-:Y:S01]  /*1d860*/  ISETP.GT.AND P5, PT, R0.reuse, 0x99, P1 ;  /* 0x000000990000780c */ /* 0x040fe20000fa4270 */
[----:B------:R1:W-:Y:S01]  /*1d870*/  @P3 STG.E desc[UR44][R4.64+0x240], R3 ;  /* 0x0002400304003986 */ /* 0x0003e2000c10192c */
[----:B------:R-:W-:-:S03]  /*1d880*/  ISETP.GT.AND P3, PT, R0, 0x98, P1 ;  /* 0x000000980000780c */ /* 0x000fc60000f64270 */
[----:B------:R-:W-:Y:S01]  /*1d890*/  @P6 STG.E desc[UR44][R4.64+0x244], R97 ;  /* 0x0002446104006986 */ /* 0x000fe2000c10192c */
[----:B------:R-:W-:Y:S02]  /*1d8a0*/  ISETP.GT.AND P6, PT, R0, 0x98, P0 ;  /* 0x000000980000780c */ /* 0x000fe400007c4270 */
[----:B0-----:R-:W-:Y:S02]  /*1d8b0*/  @P4 MOV R6, R8 ;  /* 0x0000000800064202 */ /* 0x001fe40000000f00 */
[----:B------:R-:W-:Y:S01]  /*1d8c0*/  @P4 MOV R7, R9 ;  /* 0x0000000900074202 */ /* 0x000fe20000000f00 */
[-C--:B------:R-:W-:Y:S01]  /*1d8d0*/  FMUL R99, R99, R2.reuse ;  /* 0x0000000263637220 */ /* 0x080fe20000400000 */
[----:B------:R-:W-:-:S03]  /*1d8e0*/  FMUL R101, R101, R2 ;  /* 0x0000000265657220 */ /* 0x000fc60000400000 */
[----:B------:R0:W-:Y:S01]  /*1d8f0*/  @P4 STG.E desc[UR44][R6.64+0x240], R13 ;  /* 0x0002400d06004986 */ /* 0x0001e2000c10192c */
[----:B------:R-:W-:Y:S01]  /*1d900*/  ISETP.GT.AND P4, PT, R0, 0x99, P0 ;  /* 0x000000990000780c */ /* 0x000fe20000784270 */
[-C--:B------:R-:W-:Y:S01]  /*1d910*/  FMUL R11, R100, R2.reuse ;  /* 0x00000002640b7220 */ /* 0x080fe20000400000 */
[----:B-1----:R-:W-:Y:S01]  /*1d920*/  FMUL R3, R102, R2 ;  /* 0x0000000266037220 */ /* 0x002fe20000400000 */
[----:B0-----:R-:W-:Y:S01]  /*1d930*/  @P2 IMAD.MOV.U32 R6, RZ, RZ, R8 ;  /* 0x000000ffff062224 */ /* 0x001fe200078e0008 */
[----:B------:R-:W-:-:S05]  /*1d940*/  @P2 MOV R7, R9 ;  /* 0x0000000900072202 */ /* 0x000fca0000000f00 */
[----:B------:R0:W-:Y:S04]  /*1d950*/  @P2 STG.E desc[UR44][R6.64+0x244], R99 ;  /* 0x0002446306002986 */ /* 0x0001e8000c10192c */
[----:B------:R-:W-:Y:S01]  /*1d960*/  @P5 STG.E desc[UR44][R4.64+0x264], R101 ;  /* 0x0002646504005986 */ /* 0x000fe2000c10192c */
[----:B------:R-:W-:-:S03]  /*1d970*/  ISETP.GT.AND P5, PT, R0, 0xa1, P1 ;  /* 0x000000a10000780c */ /* 0x000fc60000fa4270 */
[----:B------:R1:W-:Y:S01]  /*1d980*/  @P3 STG.E desc[UR44][R4.64+0x260], R11 ;  /* 0x0002600b04003986 */ /* 0x0003e2000c10192c */
[C---:B------:R-:W-:Y:S02]  /*1d990*/  ISETP.GT.AND P3, PT, R0.reuse, 0xa0, P0 ;  /* 0x000000a00000780c */ /* 0x040fe40000764270 */
[----:B0-----:R-:W-:Y:S01]  /*1d9a0*/  @P6 MOV R6, R8 ;  /* 0x0000000800066202 */ /* 0x001fe20000000f00 */
[----:B------:R-:W-:Y:S01]  /*1d9b0*/  @P6 IMAD.MOV.U32 R7, RZ, RZ, R9 ;  /* 0x000000ffff076224 */ /* 0x000fe200078e0009 */
[C---:B------:R-:W-:Y:S01]  /*1d9c0*/  ISETP.GT.AND P2, PT, R0.reuse, 0xa0, P1 ;  /* 0x000000a00000780c */ /* 0x040fe20000f44270 */
        /* <DEDUP_REMOVED lines=10> */
[C---:B------:R-:W-:Y:S02]  /*1da70*/  ISETP.GT.AND P5, PT, R0.reuse, 0xa8, P0 ;  /* 0x000000a80000780c */ /* 0x040fe400007a4270 */
[----:B------:R-:W-:Y:S01]  /*1da80*/  ISETP.GT.AND P4, PT, R0, 0xa8, P1 ;  /* 0x000000a80000780c */ /* 0x000fe20000f84270 */
[----:B------:R1:W-:Y:S01]  /*1da90*/  @P2 STG.E desc[UR44][R4.64+0x280], R13 ;  /* 0x0002800d04002986 */ /* 0x0003e2000c10192c */
[----:B0-----:R-:W-:Y:S01]  /*1daa0*/  @P3 IMAD.MOV.U32 R6, RZ, RZ, R8 ;  /* 0x000000ffff063224 */ /* 0x001fe200078e0008 */
        /* <DEDUP_REMOVED lines=11> */
[C---:B------:R-:W-:Y:S01]  /*1db60*/  ISETP.GT.AND P6, PT, R0.reuse, 0xb1, P1 ;  /* 0x000000b10000780c */ /* 0x040fe20000fc4270 */
[----:B------:R-:W-:Y:S02]  /*1db70*/  FMUL R111, R111, R2 ;  /* 0x000000026f6f7220 */ /* 0x000fe40000400000 */
[----:B------:R1:W-:Y:S01]  /*1db80*/  @P4 STG.E desc[UR44][R4.64+0x2a0], R3 ;  /* 0x0002a00304004986 */ /* 0x0003e2000c10192c */
[----:B------:R-:W-:-:S03]  /*1db90*/  ISETP.GT.AND P4, PT, R0, 0xb0, P1 ;  /* 0x000000b00000780c */ /* 0x000fc60000f84270 */
[----:B------:R-:W-:Y:S01]  /*1dba0*/  @P2 STG.E desc[UR44][R4.64+0x2a4], R109 ;  /* 0x0002a46d04002986 */ /* 0x000fe2000c10192c */
[----:B0-----:R-:W-:Y:S02]  /*1dbb0*/  @P5 MOV R6, R8 ;  /* 0x0000000800065202 */ /* 0x001fe40000000f00 */
[----:B------:R-:W-:Y:S02]  /*1dbc0*/  @P5 MOV R7, R9 ;  /* 0x0000000900075202 */ /* 0x000fe40000000f00 */
[----:B------:R-:W-:-:S03]  /*1dbd0*/  ISETP.GT.AND P2, PT, R0, 0xb0, P0 ;  /* 0x000000b00000780c */ /* 0x000fc60000744270 */
[----:B------:R0:W-:Y:S01]  /*1dbe0*/  @P5 STG.E desc[UR44][R6.64+0x2a0], R13 ;  /* 0x0002a00d06005986 */ /* 0x0001e2000c10192c */
[-C--:B------:R-:W-:Y:S01]  /*1dbf0*/  FMUL R113, R113, R2.reuse ;  /* 0x0000000271717220 */ /* 0x080fe20000400000 */
[----:B-1----:R-:W-:Y:S01]  /*1dc00*/  FMUL R3, R112, R2 ;  /* 0x0000000270037220 */ /* 0x002fe20000400000 */
[----:B0-----:R-:W-:Y:S01]  /*1dc10*/  @P3 IMAD.MOV.U32 R6, RZ, RZ, R8 ;  /* 0x000000ffff063224 */ /* 0x001fe200078e0008 */
[----:B------:R-:W-:-:S05]  /*1dc20*/  @P3 MOV R7, R9 ;  /* 0x0000000900073202 */ /* 0x000fca0000000f00 */
[----:B------:R0:W-:Y:S01]  /*1dc30*/  @P3 STG.E desc[UR44][R6.64+0x2a4], R111 ;  /* 0x0002a46f06003986 */ /* 0x0001e2000c10192c */
[----:B------:R-:W-:Y:S01]  /*1dc40*/  ISETP.GT.AND P3, PT, R0, 0xb1, P0 ;  /* 0x000000b10000780c */ /* 0x000fe20000764270 */
[----:B------:R-:W-:Y:S02]  /*1dc50*/  FMUL R11, R114, R2 ;  /* 0x00000002720b7220 */ /* 0x000fe40000400000 */
[----:B------:R-:W-:Y:S01]  /*1dc60*/  @P6 STG.E desc[UR44][R4.64+0x2c4], R113 ;  /* 0x0002c47104006986 */ /* 0x000fe2000c10192c */
[----:B------:R-:W-:-:S03]  /*1dc70*/  ISETP.GT.AND P6, PT, R0, 0xb8, P0 ;  /* 0x000000b80000780c */ /* 0x000fc600007c4270 */
[----:B------:R1:W-:Y:S01]  /*1dc80*/  @P4 STG.E desc[UR44][R4.64+0x2c0], R3 ;  /* 0x0002c00304004986 */ /* 0x0003e2000c10192c */
[C---:B------:R-:W-:Y:S02]  /*1dc90*/  ISETP.GT.AND P4, PT, R0.reuse, 0xb9, P1 ;  /* 0x000000b90000780c */ /* 0x040fe40000f84270 */
        /* <DEDUP_REMOVED lines=12> */
[----:B------:R-:W-:-:S03]  /*1dd60*/  FMUL R119, R119, R2 ;  /* 0x0000000277777220 */ /* 0x000fc60000400000 */
[----:B------:R-:W-:Y:S01]  /*1dd70*/  @P4 STG.E desc[UR44][R4.64+0x2e4], R117 ;  /* 0x0002e47504004986 */ /* 0x000fe2000c10192c */
[----:B------:R-:W-:-:S03]  /*1dd80*/  ISETP.GT.AND P4, PT, R0, 0xc1, P1 ;  /* 0x000000c10000780c */ /* 0x000fc60000f84270 */
[----:B------:R-:W-:Y:S01]  /*1dd90*/  @P5 STG.E desc[UR44][R4.64+0x2e0], R13 ;  /* 0x0002e00d04005986 */ /* 0x000fe2000c10192c */
[----:B0-----:R-:W-:Y:S01]  /*1dda0*/  @P6 IMAD.MOV.U32 R6, RZ, RZ, R8 ;  /* 0x000000ffff066224 */ /* 0x001fe200078e0008 */
[----:B------:R-:W-:Y:S02]  /*1ddb0*/  @P6 MOV R7, R9 ;  /* 0x0000000900076202 */ /* 0x000fe40000000f00 */
        /* <DEDUP_REMOVED lines=15> */
[----:B0-----:R-:W-:-:S02]  /*1deb0*/  @P5 MOV R6, R8 ;  /* 0x0000000800065202 */ /* 0x001fc40000000f00 */
[----:B------:R-:W-:Y:S01]  /*1dec0*/  @P5 MOV R7, R9 ;  /* 0x0000000900075202 */ /* 0x000fe20000000f00 */
[----:B------:R-:W-:-:S04]  /*1ded0*/  FMUL R123, R123, R2 ;  /* 0x000000027b7b7220 */ /* 0x000fc80000400000 */
[----:B------:R0:W-:Y:S01]  /*1dee0*/  @P5 STG.E desc[UR44][R6.64+0x300], R13 ;  /* 0x0003000d06005986 */ /* 0x0001e2000c10192c */
[-C--:B------:R-:W-:Y:S01]  /*1def0*/  FMUL R3, R124, R2.reuse ;  /* 0x000000027c037220 */ /* 0x080fe20000400000 */
[-C--:B------:R-:W-:Y:S01]  /*1df00*/  FMUL R125, R125, R2.reuse ;  /* 0x000000027d7d7220 */ /* 0x080fe20000400000 */
[----:B-1----:R-:W-:Y:S01]  /*1df10*/  FMUL R11, R126, R2 ;  /* 0x000000027e0b7220 */ /* 0x002fe20000400000 */
[----:B0-----:R-:W-:Y:S01]  /*1df20*/  @P2 IMAD.MOV.U32 R6, RZ, RZ, R8 ;  /* 0x000000ffff062224 */ /* 0x001fe200078e0008 */
[----:B------:R-:W-:-:S05]  /*1df30*/  @P2 MOV R7, R9 ;  /* 0x0000000900072202 */ /* 0x000fca0000000f00 */
[----:B------:R0:W-:Y:S01]  /*1df40*/  @P2 STG.E desc[UR44][R6.64+0x304], R123 ;  /* 0x0003047b06002986 */ /* 0x0001e2000c10192c */
[----:B------:R-:W-:-:S03]  /*1df50*/  ISETP.GT.AND P2, PT, R0, 0xc9, P0 ;  /* 0x000000c90000780c */ /* 0x000fc60000744270 */
[----:B------:R-:W-:Y:S04]  /*1df60*/  @P3 STG.E desc[UR44][R4.64+0x320], R3 ;  /* 0x0003200304003986 */ /* 0x000fe8000c10192c */
[----:B------:R-:W-:Y:S01]  /*1df70*/  @P6 STG.E desc[UR44][R4.64+0x324], R125 ;  /* 0x0003247d04006986 */ /* 0x000fe2000c10192c */
[----:B0-----:R-:W-:Y:S01]  /*1df80*/  @P4 MOV R6, R8 ;  /* 0x0000000800064202 */ /* 0x001fe20000000f00 */
[----:B------:R-:W-:-:S05]  /*1df90*/  @P4 IMAD.MOV.U32 R7, RZ, RZ, R9 ;  /* 0x000000ffff074224 */ /* 0x000fca00078e0009 */
[----:B------:R0:W-:Y:S01]  /*1dfa0*/  @P4 STG.E desc[UR44][R6.64+0x320], R11 ;  /* 0x0003200b06004986 */ /* 0x0001e2000c10192c */
[C---:B------:R-:W-:Y:S02]  /*1dfb0*/  ISETP.GT.AND P4, PT, R0.reuse, 0xd0, P0 ;  /* 0x000000d00000780c */ /* 0x040fe40000784270 */
[C---:B------:R-:W-:Y:S02]  /*1dfc0*/  ISETP.GT.AND P3, PT, R0.reuse, 0xd0, P1 ;  /* 0x000000d00000780c */ /* 0x040fe40000f64270 */
[C---:B------:R-:W-:Y:S01]  /*1dfd0*/  ISETP.GT.AND P5, PT, R0.reuse, 0xd1, P1 ;  /* 0x000000d10000780c */ /* 0x040fe20000fa4270 */
[----:B------:R-:W-:Y:S01]  /*1dfe0*/  FMUL R127, R127, R2 ;  /* 0x000000027f7f7220 */ /* 0x000fe20000400000 */
[----:B------:R-:W-:Y:S02]  /*1dff0*/  ISETP.GT.AND P6, PT, R0, 0xd1, P0 ;  /* 0x000000d10000780c */ /* 0x000fe400007c4270 */
[----:B0-----:R-:W-:Y:S02]  /*1e000*/  @P2 MOV R6, R8 ;  /* 0x0000000800062202 */ /* 0x001fe40000000f00 */
[----:B------:R-:W-:Y:S01]  /*1e010*/  @P2 MOV R7, R9 ;  /* 0x0000000900072202 */ /* 0x000fe20000000f00 */
[-C--:B------:R-:W-:Y:S01]  /*1e020*/  FMUL R13, R128, R2.reuse ;  /* 0x00000002800d7220 */ /* 0x080fe20000400000 */
[-C--:B------:R-:W-:Y:S01]  /*1e030*/  FMUL R129, R129, R2.reuse ;  /* 0x0000000281817220 */ /* 0x080fe20000400000 */
[----:B------:R-:W-:-:S02]  /*1e040*/  FMUL R3, R130, R2 ;  /* 0x0000000282037220 */ /* 0x000fc40000400000 */
        /* <DEDUP_REMOVED lines=16> */
[----:B------:R-:W-:Y:S01]  /*1e150*/  ISETP.GT.AND P4, PT, R0, 0xe0, P1 ;  /* 0x000000e00000780c */ /* 0x000fe20000f84270 */
[----:B------:R-:W-:Y:S01]  /*1e160*/  FMUL R13, R134, R2 ;  /* 0x00000002860d7220 */ /* 0x000fe20000400000 */
[----:B------:R-:W-:Y:S01]  /*1e170*/  @P5 STG.E desc[UR44][R4.64+0x364], R133 ;  /* 0x0003648504005986 */ /* 0x000fe2000c10192c */
[----:B------:R-:W-:-:S03]  /*1e180*/  ISETP.GT.AND P5, PT, R0, 0xe0, P0 ;  /* 0x000000e00000780c */ /* 0x000fc600007a4270 */
[----:B------:R1:W-:Y:S01]  /*1e190*/  @P2 STG.E desc[UR44][R4.64+0x360], R11 ;  /* 0x0003600b04002986 */ /* 0x0003e2000c10192c */
[----:B0-----:R-:W-:Y:S02]  /*1e1a0*/  @P3 MOV R6, R8 ;  /* 0x0000000800063202 */ /* 0x001fe40000000f00 */
[-C--:B------:R-:W-:Y:S02]  /*1e1b0*/  @P3 MOV R7, R9.reuse ;  /* 0x0000000900073202 */ /* 0x080fe40000000f00 */
[----:B------:R-:W-:Y:S01]  /*1e1c0*/  ISETP.GT.AND P2, PT, R0, 0xe1, P1 ;  /* 0x000000e10000780c */ /* 0x000fe20000f44270 */
[-C--:B------:R-:W-:Y:S02]  /*1e1d0*/  FMUL R135, R135, R2.reuse ;  /* 0x0000000287877220 */ /* 0x080fe40000400000 */
[----:B------:R0:W-:Y:S01]  /*1e1e0*/  @P3 STG.E desc[UR44][R6.64+0x360], R13 ;  /* 0x0003600d06003986 */ /* 0x0001e2000c10192c */
[-C--:B------:R-:W-:Y:S01]  /*1e1f0*/  FMUL R3, R136, R2.reuse ;  /* 0x0000000288037220 */ /* 0x080fe20000400000 */
[----:B------:R-:W-:Y:S01]  /*1e200*/  ISETP.GT.AND P3, PT, R0, 0xe1, P0 ;  /* 0x000000e10000780c */ /* 0x000fe20000764270 */
[-C--:B------:R-:W-:Y:S01]  /*1e210*/  FMUL R137, R137, R2.reuse ;  /* 0x0000000289897220 */ /* 0x080fe20000400000 */
[----:B-1----:R-:W-:Y:S01]  /*1e220*/  FMUL R11, R138, R2 ;  /* 0x000000028a0b7220 */ /* 0x002fe20000400000 */
[----:B0-----:R-:W-:Y:S01]  /*1e230*/  @P6 IMAD.MOV.U32 R6, RZ, RZ, R8 ;  /* 0x000000ffff066224 */ /* 0x001fe200078e0008 */
[----:B------:R-:W-:-:S05]  /*1e240*/  @P6 MOV R7, R9 ;  /* 0x0000000900076202 */ /* 0x000fca0000000f00 */
[----:B------:R0:W-:Y:S04]  /*1e250*/  @P6 STG.E desc[UR44][R6.64+0x364], R135 ;  /* 0x0003648706006986 */ /* 0x0001e8000c10192c */
[----:B------:R1:W-:Y:S01]  /*1e260*/  @P4 STG.E desc[UR44][R4.64+0x380], R3 ;  /* 0x0003800304004986 */ /* 0x0003e2000c10192c */
[C---:B------:R-:W-:Y:S02]  /*1e270*/  ISETP.GT.AND P4, PT, R0.reuse, 0xe8, P0 ;  /* 0x000000e80000780c */ /* 0x040fe40000784270 */
[C---:B------:R-:W-:Y:S01]  /*1e280*/  ISETP.GT.AND P6, PT, R0.reuse, 0xe9, P1 ;  /* 0x000000e90000780c */ /* 0x040fe20000fc4270 */
[----:B------:R-:W-:Y:S01]  /*1e290*/  @P2 STG.E desc[UR44][R4.64+0x384], R137 ;  /* 0x0003848904002986 */ /* 0x000fe2000c10192c */
[----:B------:R-:W-:Y:S02]  /*1e2a0*/  ISETP.GT.AND P2, PT, R0, 0xe8, P1 ;  /* 0x000000e80000780c */ /* 0x000fe40000f44270 */
[----:B0-----:R-:W-:Y:S01]  /*1e2b0*/  @P5 MOV R6, R8 ;  /* 0x0000000800065202 */ /* 0x001fe20000000f00 */
[----:B------:R-:W-:-:S02]  /*1e2c0*/  @P5 IMAD.MOV.U32 R7, RZ, RZ, R9 ;  /* 0x000000ffff075224 */ /* 0x000fc400078e0009 */
[----:B------:R-:W-:-:S03]  /*1e2d0*/  FMUL R139, R139, R2 ;  /* 0x000000028b8b7220 */ /* 0x000fc60000400000 */
[----:B------:R0:W-:Y:S01]  /*1e2e0*/  @P5 STG.E desc[UR44][R6.64+0x380], R11 ;  /* 0x0003800b06005986 */ /* 0x0001e2000c10192c */
[----:B------:R-:W-:Y:S01]  /*1e2f0*/  ISETP.GT.AND P5, PT, R0, 0xe9, P0 ;  /* 0x000000e90000780c */ /* 0x000fe200007a4270 */
[-C--:B-1----:R-:W-:Y:S01]  /*1e300*/  FMUL R3, R140, R2.reuse ;  /* 0x000000028c037220 */ /* 0x082fe20000400000 */
[-C--:B------:R-:W-:Y:S01]  /*1e310*/  FMUL R141, R141, R2.reuse ;  /* 0x000000028d8d7220 */ /* 0x080fe20000400000 */
[----:B------:R-:W-:Y:S01]  /*1e320*/  FMUL R13, R142, R2 ;  /* 0x000000028e0d7220 */ /* 0x000fe20000400000 */
        /* <DEDUP_REMOVED lines=9> */
[C---:B------:R-:W-:Y:S01]  /*1e3c0*/  ISETP.GT.AND P4, PT, R0.reuse, 0xf0, P0 ;  /* 0x000000f00000780c */ /* 0x040fe20000784270 */
[-C--:B------:R-:W-:Y:S01]  /*1e3d0*/  FMUL R143, R143, R2.reuse ;  /* 0x000000028f8f7220 */ /* 0x080fe20000400000 */
[----:B------:R-:W-:Y:S01]  /*1e3e0*/  ISETP.GT.AND P2, PT, R0, 0xf1, P1 ;  /* 0x000000f10000780c */ /* 0x000fe20000f44270 */
[----:B------:R-:W-:Y:S01]  /*1e3f0*/  FMUL R11, R144, R2 ;  /* 0x00000002900b7220 */ /* 0x000fe20000400000 */
[----:B------:R-:W-:Y:S02]  /*1e400*/  ISETP.GT.AND P6, PT, R0, 0xf1, P0 ;  /* 0x000000f10000780c */ /* 0x000fe400007c4270 */
[----:B0-----:R-:W-:Y:S01]  /*1e410*/  @P5 MOV R6, R8 ;  /* 0x0000000800065202 */ /* 0x001fe20000000f00 */
[----:B------:R-:W-:Y:S02]  /*1e420*/  @P5 IMAD.MOV.U32 R7, RZ, RZ, R9 ;  /* 0x000000ffff075224 */ /* 0x000fe400078e0009 */
[----:B------:R-:W-:-:S03]  /*1e430*/  FMUL R145, R145, R2 ;  /* 0x0000000291917220 */ /* 0x000fc60000400000 */
[----:B------:R0:W-:Y:S01]  /*1e440*/  @P5 STG.E desc[UR44][R6.64+0x3a4], R143 ;  /* 0x0003a48f06005986 */ /* 0x0001e2000c10192c */
[----:B------:R-:W-:-:S03]  /*1e450*/  ISETP.GT.AND P5, PT, R0, 0xf8, P0 ;  /* 0x000000f80000780c */ /* 0x000fc600007a4270 */
[----:B------:R1:W-:Y:S01]  /*1e460*/  @P3 STG.E desc[UR44][R4.64+0x3c0], R11 ;  /* 0x0003c00b04003986 */ /* 0x0003e2000c10192c */
[----:B------:R-:W-:Y:S01]  /*1e470*/  ISETP.GT.AND P3, PT, R0, 0xf8, P1 ;  /* 0x000000f80000780c */ /* 0x000fe20000f64270 */
[----:B------:R-:W-:Y:S01]  /*1e480*/  FMUL R3, R146, R2 ;  /* 0x0000000292037220 */ /* 0x000fe20000400000 */
[C---:B------:R-:W-:Y:S01]  /*1e490*/  ISETP.GT.AND P1, PT, R0.reuse, 0xf9, P1 ;  /* 0x000000f90000780c */ /* 0x040fe20000f24270 */
[----:B------:R-:W-:Y:S01]  /*1e4a0*/  @P2 STG.E desc[UR44][R4.64+0x3c4], R145 ;  /* 0x0003c49104002986 */ /* 0x000fe2000c10192c */
[----:B0-----:R-:W-:Y:S02]  /*1e4b0*/  @P4 MOV R6, R8 ;  /* 0x0000000800064202 */ /* 0x001fe40000000f00 */
[----:B------:R-:W-:Y:S01]  /*1e4c0*/  @P4 MOV R7, R9 ;  /* 0x0000000900074202 */ /* 0x000fe20000000f00 */
[-C--:B------:R-:W-:Y:S01]  /*1e4d0*/  FMUL R147, R147, R2.reuse ;  /* 0x0000000293937220 */ /* 0x080fe20000400000 */
[----:B------:R-:W-:Y:S01]  /*1e4e0*/  ISETP.GT.AND P0, PT, R0, 0xf9, P0 ;  /* 0x000000f90000780c */ /* 0x000fe20000704270 */
[----:B------:R-:W-:-:S02]  /*1e4f0*/  FMUL R13, R148, R2 ;  /* 0x00000002940d7220 */ /* 0x000fc40000400000 */
[----:B------:R0:W-:Y:S01]  /*1e500*/  @P4 STG.E desc[UR44][R6.64+0x3c0], R3 ;  /* 0x0003c00306004986 */ /* 0x0001e2000c10192c */
[-C--:B------:R-:W-:Y:S01]  /*1e510*/  FMUL R149, R149, R2.reuse ;  /* 0x0000000295957220 */ /* 0x080fe20000400000 */
[-C--:B-1----:R-:W-:Y:S01]  /*1e520*/  FMUL R11, R150, R2.reuse ;  /* 0x00000002960b7220 */ /* 0x082fe20000400000 */
[----:B------:R-:W-:Y:S01]  /*1e530*/  FMUL R151, R151, R2 ;  /* 0x0000000297977220 */ /* 0x000fe20000400000 */
[----:B0-----:R-:W-:Y:S01]  /*1e540*/  @P6 IMAD.MOV.U32 R6, RZ, RZ, R8 ;  /* 0x000000ffff066224 */ /* 0x001fe200078e0008 */
[----:B------:R-:W-:-:S05]  /*1e550*/  @P6 MOV R7, R9 ;  /* 0x0000000900076202 */ /* 0x000fca0000000f00 */
[----:B------:R-:W-:Y:S04]  /*1e560*/  @P6 STG.E desc[UR44][R6.64+0x3c4], R147 ;  /* 0x0003c49306006986 */ /* 0x000fe8000c10192c */
[----:B------:R-:W-:Y:S04]  /*1e570*/  @P3 STG.E desc[UR44][R4.64+0x3e0], R13 ;  /* 0x0003e00d04003986 */ /* 0x000fe8000c10192c */
[----:B------:R0:W-:Y:S02]  /*1e580*/  @P1 STG.E desc[UR44][R4.64+0x3e4], R149 ;  /* 0x0003e49504001986 */ /* 0x0001e4000c10192c */
[----:B0-----:R-:W-:Y:S01]  /*1e590*/  @P5 MOV R4, R8 ;  /* 0x0000000800045202 */ /* 0x001fe20000000f00 */
[----:B------:R-:W-:-:S05]  /*1e5a0*/  @P5 IMAD.MOV.U32 R5, RZ, RZ, R9 ;  /* 0x000000ffff055224 */ /* 0x000fca00078e0009 */
[----:B------:R0:W-:Y:S04]  /*1e5b0*/  @P5 STG.E desc[UR44][R4.64+0x3e0], R11 ;  /* 0x0003e00b04005986 */ /* 0x0001e8000c10192c */
[----:B------:R0:W-:Y:S02]  /*1e5c0*/  @P0 STG.E desc[UR44][R8.64+0x3e4], R151 ;  /* 0x0003e49708000986 */ /* 0x0001e4000c10192c */
.L_x_536:
[----:B------:R-:W-:Y:S05]  /*1e5d0*/  BSYNC B0 ;  /* 0x0000000000007941 */ /* 0x000fea0003800000 */
.L_x_28:
[----:B0-----:R-:W5:Y:S04]  /*1e5e0*/  LDL.LU R5, [R1+0x200] ;  /* 0x0002000001057983 */ /* 0x001f680000300800 */
[----:B------:R-:W5:Y:S01]  /*1e5f0*/  LDL.LU R4, [R1+0x204] ;  /* 0x0002040001047983 */ /* 0x000f620000300800 */
[----:B------:R-:W-:Y:S01]  /*1e600*/  ULDC UR4, c[0x0][0xc] ;  /* 0x0000030000047ab9 */ /* 0x000fe20000000800 */
[----:B------:R-:W-:Y:S01]  /*1e610*/  ULDC UR5, c[0x0][0x10] ;  /* 0x0000040000057ab9 */ /* 0x000fe20000000800 */
[----:B------:R-:W5:Y:S01]  /*1e620*/  LDC R3, c[0x0][0x14] ;  /* 0x00000500ff037b82 */ /* 0x000f620000000800 */
[----:B------:R-:W-:Y:S01]  /*1e630*/  UIMAD.WIDE.U32 UR4, UR4, UR5, URZ ;  /* 0x00000005040472a5 */ /* 0x000fe2000f8e003f */
[----:B------:R-:W-:Y:S01]  /*1e640*/  PRMT R0, RZ, 0x7610, R0 ;  /* 0x00007610ff007816 */ /* 0x000fe20000000000 */
[----:B------:R-:W-:Y:S01]  /*1e650*/  UMOV UR41, 0xffffffff ;  /* 0xffffffff00297882 */ /* 0x000fe20000000000 */
[----:B------:R-:W-:-:S03]  /*1e660*/  UMOV UR42, 0xffffffff ;  /* 0xffffffff002a7882 */ /* 0x000fc60000000000 */
[----:B-----5:R-:W-:-:S04]  /*1e670*/  IMAD.WIDE.U32 R4, R3, UR4, R4 ;  /* 0x0000000403047c25 */ /* 0x020fc8000f8e0004 */
[----:B------:R-:W-:Y:S01]  /*1e680*/  IMAD R3, R3, UR5, RZ ;  /* 0x0000000503037c24 */ /* 0x000fe2000f8e02ff */
[----:B------:R-:W-:Y:S01]  /*1e690*/  MOV R7, R4 ;  /* 0x0000000400077202 */ /* 0x000fe20000000f00 */
[----:B------:R-:W-:Y:S02]  /*1e6a0*/  ULDC.64 UR4, c[0x0][0x650] ;  /* 0x0001940000047ab9 */ /* 0x000fe40000000a00 */
[----:B------:R-:W-:Y:S02]  /*1e6b0*/  ISETP.GE.U32.AND P0, PT, R4, UR4, PT ;  /* 0x0000000404007c0c */ /* 0x000fe4000bf06070 */
[----:B------:R-:W-:-:S04]  /*1e6c0*/  IADD3 R6, R5, R3, RZ ;  /* 0x0000000305067210 */ /* 0x000fc80007ffe0ff */
[----:B------:R-:W-:Y:S01]  /*1e6d0*/  ISETP.GE.U32.AND.EX P0, PT, R6, UR5, PT, P0 ;  /* 0x0000000506007c0c */ /* 0x000fe2000bf06100 */
[----:B------:R0:W-:Y:S04]  /*1e6e0*/  STL [R1+0x200], R6 ;  /* 0x0002000601007387 */ /* 0x0001e80000100800 */
[----:B------:R0:W-:Y:S08]  /*1e6f0*/  STL [R1+0x204], R7 ;  /* 0x0002040701007387 */ /* 0x0001f00000100800 */
[----:B------:R-:W-:Y:S05]  /*1e700*/  @P0 BRA `(.L_x_537) ;  /* 0x0000000400880947 */ /* 0x000fea0003800000 */
[----:B------:R-:W5:Y:S01]  /*1e710*/  S2UR UR6, SR_CTAID.X ;  /* 0x00000000000679c3 */ /* 0x000f620000002500 */
[----:B------:R-:W-:Y:S01]  /*1e720*/  ULDC.64 UR12, c[0x0][0x628] ;  /* 0x00018a00000c7ab9 */ /* 0x000fe20000000a00 */
[----:B------:R-:W-:Y:S01]  /*1e730*/  ULDC UR4, c[0x0][0x150] ;  /* 0x0000540000047ab9 */ /* 0x000fe20000000800 */
[----:B------:R-:W-:Y:S01]  /*1e740*/  ISETP.NE.U32.AND P0, PT, RZ, UR12, PT ;  /* 0x0000000cff007c0c */ /* 0x000fe2000bf05070 */
[----:B------:R-:W-:Y:S01]  /*1e750*/  ULDC UR15, c[0x0][0x630] ;  /* 0x00018c00000f7ab9 */ /* 0x000fe20000000800 */
[C---:B------:R-:W-:Y:S01]  /*1e760*/  R2UR UR16, R7.reuse ;  /* 0x00000000071072ca */ /* 0x040fe200000e0000 */
[----:B------:R-:W-:Y:S01]  /*1e770*/  ULDC UR19, c[0x0][0x154] ;  /* 0x0000550000137ab9 */ /* 0x000fe20000000800 */
[----:B------:R-:W-:Y:S01]  /*1e780*/  ISETP.NE.AND.EX P0, PT, RZ, UR13, PT, P0 ;  /* 0x0000000dff007c0c */ /* 0x000fe2000bf05300 */
[----:B------:R-:W0:Y:S01]  /*1e790*/  S2UR UR18, SR_CTAID.Y ;  /* 0x00000000001279c3 */ /* 0x000e220000002600 */
[----:B------:R-:W-:Y:S02]  /*1e7a0*/  R2UR UR17, R6 ;  /* 0x00000000061172ca */ /* 0x000fe400000e0000 */
[----:B------:R-:W-:-:S02]  /*1e7b0*/  R2UR UR10, R7 ;  /* 0x00000000070a72ca */ /* 0x000fc400000e0000 */
[----:B------:R-:W-:Y:S02]  /*1e7c0*/  R2UR UR11, R6 ;  /* 0x00000000060b72ca */ /* 0x000fe400000e0000 */
[----:B-----5:R-:W-:-:S05]  /*1e7d0*/  I2FP.F32.U32 R0, UR6 ;  /* 0x0000000600007c45 */ /* 0x020fca0008201000 */
[----:B------:R-:W-:-:S04]  /*1e7e0*/  FMUL R0, R0, UR4 ;  /* 0x0000000400007c20 */ /* 0x000fc80008400000 */
[----:B------:R0:W0:Y:S01]  /*1e7f0*/  F2I.U32.TRUNC.NTZ R3, R0 ;  /* 0x0000000000037305 */ /* 0x000022000020f000 */
[----:B------:R-:W-:Y:S05]  /*1e800*/  @!P0 BRA `(.L_x_538) ;  /* 0x0000000000308947 */ /* 0x000fea0003800000 */
        /* <DEDUP_REMOVED lines=12> */
.L_x_538:
[----:B------:R-:W-:Y:S01]  /*1e8d0*/  USHF.R.U64 UR42, UR10, UR15, UR11 ;  /* 0x0000000f0a2a7299 */ /* 0x000fe2000800120b */
[----:B0-----:R-:W-:Y:S01]  /*1e8e0*/  I2FP.F32.U32 R0, UR18 ;  /* 0x0000001200007c45 */ /* 0x001fe20008201000 */
[----:B------:R-:W-:Y:S02]  /*1e8f0*/  USHF.R.U32.HI UR4, URZ, UR15, UR11 ;  /* 0x0000000f3f047299 */ /* 0x000fe4000801160b */
        /* <DEDUP_REMOVED lines=8> */
[----:B------:R-:W-:Y:S01]  /*1e980*/  UIMAD.WIDE.U32 UR8, UR10, UR12, UR8 ;  /* 0x0000000c0a0872a5 */ /* 0x000fe2000f8e0008 */
[----:B------:R-:W-:Y:S01]  /*1e990*/  R2UR UR12, R3 ;  /* 0x00000000030c72ca */ /* 0x000fe200000e0000 */
[----:B------:R-:W-:Y:S01]  /*1e9a0*/  UIMAD UR10, UR10, UR13, UR4 ;  /* 0x0000000d0a0a72a4 */ /* 0x000fe2000f8e0204 */
[----:B------:R-:W-:Y:S01]  /*1e9b0*/  ULDC UR11, c[0x0][0x618] ;  /* 0x00018600000b7ab9 */ /* 0x000fe20000000800 */
[----:B------:R-:W-:Y:S02]  /*1e9c0*/  ULDC UR21, c[0x0][0x658] ;  /* 0x0001960000157ab9 */ /* 0x000fe40000000800 */
[----:B------:R-:W-:Y:S01]  /*1e9d0*/  UIADD3 UR9, UR9, UR10, URZ ;  /* 0x0000000a09097290 */ /* 0x000fe2000fffe03f */
[----:B------:R-:W-:Y:S01]  /*1e9e0*/  UMOV UR15, 0xffffffff ;  /* 0xffffffff000f7882 */ /* 0x000fe20000000000 */
[----:B------:R-:W-:Y:S01]  /*1e9f0*/  ULDC.64 UR4, c[0x0][0x640] ;  /* 0x0001900000047ab9 */ /* 0x000fe20000000a00 */
[----:B------:R-:W-:Y:S01]  /*1ea00*/  USHF.L.U32 UR15, UR15, UR21, URZ ;  /* 0x000000150f0f7299 */ /* 0x000fe2000800063f */
[----:B------:R-:W-:Y:S01]  /*1ea10*/  ISETP.NE.U32.AND P0, PT, RZ, UR4, PT ;  /* 0x00000004ff007c0c */ /* 0x000fe2000bf05070 */
[----:B------:R-:W-:-:S02]  /*1ea20*/  USHF.R.U64 UR16, UR8, UR11, UR9 ;  /* 0x0000000b08107299 */ /* 0x000fc40008001209 */
[----:B------:R-:W-:Y:S01]  /*1ea30*/  USHF.R.U32.HI UR8, URZ, UR11, UR9 ;  /* 0x0000000b3f087299 */ /* 0x000fe20008011609 */
[----:B0-----:R-:W-:Y:S01]  /*1ea40*/  R2UR UR14, R0 ;  /* 0x00000000000e72ca */ /* 0x001fe200000e0000 */
[----:B------:R-:W-:Y:S01]  /*1ea50*/  ULDC UR17, c[0x0][0x608] ;  /* 0x0001820000117ab9 */ /* 0x000fe20000000800 */
[----:B------:R-:W-:Y:S01]  /*1ea60*/  ULOP3.LUT UR40, URZ, UR15, URZ, 0x33, !UPT ;  /* 0x0000000f3f287292 */ /* 0x000fe2000f8e333f */
[----:B------:R-:W-:Y:S01]  /*1ea70*/  ISETP.NE.AND.EX P0, PT, RZ, UR5, PT, P0 ;  /* 0x00000005ff007c0c */ /* 0x000fe2000bf05300 */
[----:B------:R-:W-:Y:S02]  /*1ea80*/  USHF.R.U64 UR15, UR16, UR17, UR8 ;  /* 0x00000011100f7299 */ /* 0x000fe40008001208 */
[----:B------:R-:W-:Y:S02]  /*1ea90*/  USHF.R.U32.HI UR8, URZ, UR17, UR8 ;  /* 0x000000113f087299 */ /* 0x000fe40008011608 */
[----:B------:R-:W-:Y:S02]  /*1eaa0*/  UIADD3 UR12, -UR12, URZ, URZ ;  /* 0x0000003f0c0c7290 */ /* 0x000fe4000fffe13f */
[----:B------:R-:W-:Y:S01]  /*1eab0*/  USHF.R.U64 UR17, UR15, UR21, UR8 ;  /* 0x000000150f117299 */ /* 0x000fe20008001208 */
[----:B------:R-:W-:Y:S01]  /*1eac0*/  UMOV UR19, 0x1 ;  /* 0x0000000100137882 */ /* 0x000fe20000000000 */
[----:B------:R-:W-:Y:S01]  /*1ead0*/  ULDC UR13, c[0x0][0x144] ;  /* 0x00005100000d7ab9 */ /* 0x000fe20000000800 */
[----:B------:R-:W-:Y:S01]  /*1eae0*/  ULDC UR7, c[0x0][0x600] ;  /* 0x0001800000077ab9 */ /* 0x000fe20000000800 */
[----:B------:R-:W-:-:S02]  /*1eaf0*/  USHF.L.U32 UR24, UR19, UR21, URZ ;  /* 0x0000001513187299 */ /* 0x000fc4000800063f */
[----:B------:R-:W-:Y:S02]  /*1eb00*/  USHF.R.U32.HI UR8, URZ, UR21, UR8 ;  /* 0x000000153f087299 */ /* 0x000fe40008011608 */
[----:B------:R-:W-:Y:S02]  /*1eb10*/  UIMAD UR21, UR13, UR12, UR6 ;  /* 0x0000000c0d1572a4 */ /* 0x000fe4000f8e0206 */
[----:B------:R-:W-:Y:S02]  /*1eb20*/  UIADD3 UR20, UR7, -0x1, URZ ;  /* 0xffffffff07147890 */ /* 0x000fe4000fffe03f */
[----:B------:R-:W-:Y:S01]  /*1eb30*/  UIADD3 UR19, -UR14, URZ, URZ ;  /* 0x0000003f0e137290 */ /* 0x000fe2000fffe13f */
        /* <DEDUP_REMOVED lines=17> */
.L_x_539:
[----:B------:R-:W-:Y:S01]  /*1ec50*/  UISETP.NE.AND UP0, UPT, UR39, URZ, UPT ;  /* 0x0000003f2700728c */ /* 0x000fe2000bf05270 */
[----:B------:R-:W-:Y:S01]  /*1ec60*/  IMAD.MOV.U32 R0, RZ, RZ, 0x1 ;  /* 0x00000001ff007424 */ /* 0x000fe200078e00ff */
[----:B------:R-:W-:Y:S02]  /*1ec70*/  USHF.R.U64 UR4, UR6, UR22, UR8 ;  /* 0x0000001606047299 */ /* 0x000fe40008001208 */
[----:B------:R-:W-:Y:S02]  /*1ec80*/  ULOP3.LUT UR40, UR15, UR40, URZ, 0xc0, !UPT ;  /* 0x000000280f287292 */ /* 0x000fe4000f8ec03f */
[----:B------:R-:W-:Y:S02]  /*1ec90*/  UIADD3 UR5, -UR4, URZ, URZ ;  /* 0x0000003f04057290 */ /* 0x000fe4000fffe13f */
[----:B------:R-:W-:Y:S02]  /*1eca0*/  UIMAD UR40, UR24, UR4, UR40 ;  /* 0x00000004182872a4 */ /* 0x000fe4000f8e0228 */
[----:B------:R-:W-:-:S02]  /*1ecb0*/  ULOP3.LUT UR16, UR16, UR20, URZ, 0xc0, !UPT ;  /* 0x0000001410107292 */ /* 0x000fc4000f8ec03f */
[----:B------:R-:W-:Y:S02]  /*1ecc0*/  @UP0 UIMAD UR21, UR25, UR19, UR18 ;  /* 0x00000013191502a4 */ /* 0x000fe4000f8e0212 */
[----:B------:R-:W-:-:S03]  /*1ecd0*/  UIMAD UR4, UR5, UR23, UR17 ;  /* 0x00000017050472a4 */ /* 0x000fc6000f8e0211 */
[----:B------:R-:W-:Y:S01]  /*1ece0*/  ULDC UR5, c[0x0][0x610] ;  /* 0x0001840000057ab9 */ /* 0x000fe20000000800 */
[----:B------:R-:W-:Y:S02]  /*1ecf0*/  UIMAD UR4, UR4, UR7, UR16 ;  /* 0x00000007040472a4 */ /* 0x000fe4000f8e0210 */
[----:B------:R-:W-:-:S04]  /*1ed00*/  UIMAD UR40, UR40, UR5, UR21 ;  /* 0x00000005282872a4 */ /* 0x000fc8000f8e0215 */
[----:B------:R-:W-:Y:S02]  /*1ed10*/  USEL UR41, UR4, UR40, !UP0 ;  /* 0x0000002804297287 */ /* 0x000fe4000c000000 */
[----:B------:R-:W-:-:S12]  /*1ed20*/  USEL UR40, UR40, UR4, !UP0 ;  /* 0x0000000428287287 */ /* 0x000fd8000c000000 */
.L_x_537:
[----:B------:R-:W-:-:S13]  /*1ed30*/  LOP3.LUT P0, RZ, R0, 0xff, RZ, 0xc0, !PT ;  /* 0x000000ff00ff7812 */ /* 0x000fda000780c0ff */
[----:B------:R-:W-:Y:S05]  /*1ed40*/  @P0 BRA `(.L_x_540) ;  /* 0xfffffe2000e80947 */ /* 0x000fea000383ffff */
[----:B------:R-:W-:Y:S05]  /*1ed50*/  EXIT ;  /* 0x000000000000794d */ /* 0x000fea0003800000 */
.L_x_3:
[----:B------:R-:W2:Y:S01]  /*1ed60*/  LDL R5, [R1+0x204] ;  /* 0x0002040001057983 */ /* 0x000ea20000100800 */
[----:B------:R-:W-:-:S03]  /*1ed70*/  ULDC.64 UR8, c[0x0][0x650] ;  /* 0x0001940000087ab9 */ /* 0x000fc60000000a00 */
[----:B------:R-:W3:Y:S01]  /*1ed80*/  LDL R4, [R1+0x200] ;  /* 0x0002000001047983 */ /* 0x000ee20000100800 */
[----:B------:R-:W-:Y:S01]  /*1ed90*/  PRMT R0, RZ, 0x7610, R0 ;  /* 0x00007610ff007816 */ /* 0x000fe20000000000 */
[----:B------:R-:W-:Y:S01]  /*1eda0*/  IMAD.MOV.U32 R10, RZ, RZ, -0x1 ;  /* 0xffffffffff0a7424 */ /* 0x000fe200078e00ff */
[----:B------:R-:W-:Y:S02]  /*1edb0*/  MOV R3, 0xffffffff ;  /* 0xffffffff00037802 */ /* 0x000fe40000000f00 */
[----:B------:R-:W-:Y:S02]  /*1edc0*/  MOV R2, 0xffffffff ;  /* 0xffffffff00027802 */ /* 0x000fe40000000f00 */
[----:B--2---:R-:W-:-:S04]  /*1edd0*/  ISETP.GE.U32.AND P0, PT, R5, UR8, PT ;  /* 0x0000000805007c0c */ /* 0x004fc8000bf06070 */
[----:B---3--:R-:W-:-:S13]  /*1ede0*/  ISETP.GE.U32.AND.EX P0, PT, R4, UR9, PT, P0 ;  /* 0x0000000904007c0c */ /* 0x008fda000bf06100 */
[----:B------:R-:W-:Y:S05]  /*1edf0*/  @P0 BRA `(.L_x_541) ;  /* 0x00000004008c0947 */ /* 0x000fea0003800000 */
[----:B------:R-:W-:Y:S01]  /*1ee00*/  I2FP.F32.U32 R0, UR4 ;  /* 0x0000000400007c45 */ /* 0x000fe20008201000 */
[----:B0-----:R-:W-:Y:S01]  /*1ee10*/  ULDC.64 UR16, c[0x0][0x628] ;  /* 0x00018a0000107ab9 */ /* 0x001fe20000000a00 */
        /* <DEDUP_REMOVED lines=24> */
.L_x_542:
        /* <DEDUP_REMOVED lines=24> */
[----:B------:R-:W-:Y:S01]  /*1f120*/  UMOV UR19, 0x1 ;  /* 0x0000000100137882 */ /* 0x000fe20000000000 */
[----:B------:R-:W-:Y:S01]  /*1f130*/  ULDC UR20, c[0x0][0x608] ;  /* 0x0001820000147ab9 */ /* 0x000fe20000000800 */
[----:B------:R-:W-:Y:S01]  /*1f140*/  USHF.L.U32 UR26, UR19, UR23, URZ ;  /* 0x00000017131a7299 */ /* 0x000fe2000800063f */
[----:B------:R-:W-:Y:S01]  /*1f150*/  ISETP.NE.AND.EX P0, PT, RZ, UR9, PT, P0 ;  /* 0x00000009ff007c0c */ /* 0x000fe2000bf05300 */
[----:B------:R-:W-:Y:S02]  /*1f160*/  USHF.R.U64 UR19, UR18, UR20, UR11 ;  /* 0x0000001412137299 */ /* 0x000fe4000800120b */
[----:B------:R-:W-:Y:S02]  /*1f170*/  USHF.R.U32.HI UR11, URZ, UR20, UR11 ;  /* 0x000000143f0b7299 */ /* 0x000fe4000801160b */
[----:B------:R-:W-:-:S02]  /*1f180*/  UIADD3 UR15, -UR15, URZ, URZ ;  /* 0x0000003f0f0f7290 */ /* 0x000fc4000fffe13f */
[----:B------:R-:W-:Y:S01]  /*1f190*/  USHF.R.U64 UR20, UR19, UR23, UR11 ;  /* 0x0000001713147299 */ /* 0x000fe2000800120b */
[----:B------:R-:W-:Y:S01]  /*1f1a0*/  ULDC UR16, c[0x0][0x144] ;  /* 0x0000510000107ab9 */ /* 0x000fe20000000800 */
[----:B------:R-:W-:Y:S01]  /*1f1b0*/  ULDC UR6, c[0x0][0x600] ;  /* 0x0001800000067ab9 */ /* 0x000fe20000000800 */
[----:B------:R-:W-:Y:S02]  /*1f1c0*/  USHF.R.U32.HI UR11, URZ, UR23, UR11 ;  /* 0x000000173f0b7299 */ /* 0x000fe4000801160b */
[----:B------:R-:W-:Y:S02]  /*1f1d0*/  UIMAD UR23, UR16, UR15, UR4 ;  /* 0x0000000f101772a4 */ /* 0x000fe4000f8e0204 */
[----:B------:R-:W-:Y:S02]  /*1f1e0*/  UIADD3 UR22, UR6, -0x1, URZ ;  /* 0xffffffff06167890 */ /* 0x000fe4000fffe03f */
[----:B------:R-:W-:Y:S02]  /*1f1f0*/  ULOP3.LUT UR27, URZ, UR13, URZ, 0x33, !UPT ;  /* 0x0000000d3f1b7292 */ /* 0x000fe4000f8e333f */
        /* <DEDUP_REMOVED lines=18> */
.L_x_543:
[----:B------:R-:W-:Y:S01]  /*1f320*/  UISETP.NE.AND UP0, UPT, UR39, URZ, UPT ;  /* 0x0000003f2700728c */ /* 0x000fe2000bf05270 */
[----:B------:R-:W-:Y:S01]  /*1f330*/  MOV R0, 0x1 ;  /* 0x0000000100007802 */ /* 0x000fe20000000f00 */
[----:B------:R-:W-:Y:S01]  /*1f340*/  USHF.R.U64 UR8, UR4, UR24, UR11 ;  /* 0x0000001804087299 */ /* 0x000fe2000800120b */
[----:B------:R-:W-:Y:S01]  /*1f350*/  MOV R10, UR5 ;  /* 0x00000005000a7c02 */ /* 0x000fe20008000f00 */
[----:B------:R-:W-:Y:S02]  /*1f360*/  ULOP3.LUT UR4, UR19, UR27, URZ, 0xc0, !UPT ;  /* 0x0000001b13047292 */ /* 0x000fe4000f8ec03f */
[----:B------:R-:W-:Y:S02]  /*1f370*/  ULOP3.LUT UR18, UR18, UR22, URZ, 0xc0, !UPT ;  /* 0x0000001612127292 */ /* 0x000fe4000f8ec03f */
[----:B------:R-:W-:-:S03]  /*1f380*/  UIMAD UR4, UR26, UR8, UR4 ;  /* 0x000000081a0472a4 */ /* 0x000fc6000f8e0204 */
[----:B------:R-:W-:Y:S02]  /*1f390*/  @UP0 UIMAD UR23, UR28, UR21, UR7 ;  /* 0x000000151c1702a4 */ /* 0x000fe4000f8e0207 */
[----:B------:R-:W-:-:S03]  /*1f3a0*/  UIADD3 UR7, -UR8, URZ, URZ ;  /* 0x0000003f08077290 */ /* 0x000fc6000fffe13f */
[----:B------:R-:W-:Y:S01]  /*1f3b0*/  ULDC UR8, c[0x0][0x610] ;  /* 0x0001840000087ab9 */ /* 0x000fe20000000800 */
[----:B------:R-:W-:Y:S02]  /*1f3c0*/  UIMAD UR7, UR7, UR25, UR20 ;  /* 0x00000019070772a4 */ /* 0x000fe4000f8e0214 */
[----:B------:R-:W-:Y:S02]  /*1f3d0*/  UIMAD UR4, UR4, UR8, UR23 ;  /* 0x00000008040472a4 */ /* 0x000fe4000f8e0217 */
[----:B------:R-:W-:-:S04]  /*1f3e0*/  UIMAD UR7, UR7, UR6, UR18 ;  /* 0x00000006070772a4 */ /* 0x000fc8000f8e0212 */
[----:B------:R-:W-:Y:S02]  /*1f3f0*/  USEL UR6, UR7, UR4, !UP0 ;  /* 0x0000000407067287 */ /* 0x000fe4000c000000 */
[----:B------:R-:W-:-:S04]  /*1f400*/  USEL UR4, UR4, UR7, !UP0 ;  /* 0x0000000704047287 */ /* 0x000fc8000c000000 */
[----:B------:R-:W-:Y:S02]  /*1f410*/  IMAD.U32 R2, RZ, RZ, UR6 ;  /* 0x00000006ff027e24 */ /* 0x000fe4000f8e00ff */
[----:B------:R-:W-:-:S07]  /*1f420*/  MOV R3, UR4 ;  /* 0x0000000400037c02 */ /* 0x000fce0008000f00 */
.L_x_541:
[----:B------:R-:W-:-:S08]  /*1f430*/  NOP ;  /* 0x0000000000007918 */ /* 0x000fd00000000000 */
[----:B0-----:R-:W0:-:S00]  /*1f440*/  USETMAXREG.DEALLOC.CTAPOOL 0x18 ;  /* 0x00000018000079c8 */ /* 0x001e0000080e0500 */
[----:B------:R-:W-:-:S13]  /*1f450*/  ISETP.NE.AND P0, PT, RZ, UR10, PT ;  /* 0x0000000aff007c0c */ /* 0x000fda000bf05270 */
[----:B------:R-:W-:Y:S05]  /*1f460*/  @P0 EXIT ;  /* 0x000000000000094d */ /* 0x000fea0003800000 */
[----:B0-----:R-:W-:Y:S01]  /*1f470*/  LOP3.LUT P0, RZ, R0, 0xff, RZ, 0xc0, !PT ;  /* 0x000000ff00ff7812 */ /* 0x001fe2000780c0ff */
[----:B------:R-:W-:Y:S01]  /*1f480*/  IMAD.MOV.U32 R7, RZ, RZ, RZ ;  /* 0x000000ffff077224 */ /* 0x000fe200078e00ff */
[----:B------:R-:W-:-:S11]  /*1f490*/  MOV R0, 0x1 ;  /* 0x0000000100007802 */ /* 0x000fd60000000f00 */
[----:B------:R-:W-:Y:S05]  /*1f4a0*/  @!P0 BRA `(.L_x_544) ;  /* 0x0000000c00888947 */ /* 0x000fea0003800000 */
[----:B------:R-:W0:Y:S01]  /*1f4b0*/  LDC R0, c[0x0][0x28c] ;  /* 0x0000a300ff007b82 */ /* 0x000e220000000800 */
[----:B------:R-:W1:Y:S01]  /*1f4c0*/  S2R R4, SR_TID.X ;  /* 0x0000000000047919 */ /* 0x000e620000002100 */
[----:B------:R-:W-:Y:S01]  /*1f4d0*/  ULDC UR5, c[0x0][0x658] ;  /* 0x0001960000057ab9 */ /* 0x000fe20000000800 */
[----:B------:R-:W-:Y:S01]  /*1f4e0*/  UMOV UR7, 0xffffffff ;  /* 0xffffffff00077882 */ /* 0x000fe20000000000 */
[----:B------:R-:W-:Y:S01]  /*1f4f0*/  ULDC UR6, c[0x0][0xc] ;  /* 0x0000030000067ab9 */ /* 0x000fe20000000800 */
[----:B------:R-:W-:Y:S01]  /*1f500*/  USHF.L.U32 UR9, UR7, UR5, URZ ;  /* 0x0000000507097299 */ /* 0x000fe2000800063f */
[----:B------:R-:W-:Y:S01]  /*1f510*/  BSSY B0, `(.L_x_544) ;  /* 0x00000db000007945 */ /* 0x000fe20003800000 */
[----:B------:R-:W-:Y:S01]  /*1f520*/  UMOV UR8, 0x1 ;  /* 0x0000000100087882 */ /* 0x000fe20000000000 */
[----:B------:R-:W-:Y:S01]  /*1f530*/  ULDC UR7, c[0x0][0x10] ;  /* 0x0000040000077ab9 */ /* 0x000fe20000000800 */
[----:B------:R-:W-:Y:S01]  /*1f540*/  USHF.L.U32 UR5, UR8, UR5, URZ ;  /* 0x0000000508057299 */ /* 0x000fe2000800063f */
[----:B------:R-:W-:Y:S01]  /*1f550*/  MOV R9, 0x1 ;  /* 0x0000000100097802 */ /* 0x000fe20000000f00 */
[----:B------:R-:W-:Y:S01]  /*1f560*/  UIMAD.WIDE.U32 UR6, UR6, UR7, URZ ;  /* 0x00000007060672a5 */ /* 0x000fe2000f8e003f */
[----:B------:R-:W-:Y:S01]  /*1f570*/  MOV R7, RZ ;  /* 0x000000ff00077202 */ /* 0x000fe20000000f00 */
[----:B------:R-:W-:Y:S01]  /*1f580*/  ULDC UR8, c[0x0][0x14] ;  /* 0x0000050000087ab9 */ /* 0x000fe20000000800 */
[----:B------:R-:W-:Y:S01]  /*1f590*/  ULDC UR4, c[0x0][0x600] ;  /* 0x0001800000047ab9 */ /* 0x000fe20000000800 */
[----:B------:R-:W-:-:S02]  /*1f5a0*/  UIMAD.WIDE.U32 UR30, UR6, UR8, URZ ;  /* 0x00000008061e72a5 */ /* 0x000fc4000f8e003f */
[----:B------:R-:W-:Y:S02]  /*1f5b0*/  UIMAD UR7, UR7, UR8, URZ ;  /* 0x00000008070772a4 */ /* 0x000fe4000f8e023f */
[----:B------:R-:W-:Y:S02]  /*1f5c0*/  ULOP3.LUT UR13, UR38, 0x2, URZ, 0xfc, !UPT ;  /* 0x00000002260d7892 */ /* 0x000fe4000f8efc3f */
[----:B------:R-:W-:Y:S02]  /*1f5d0*/  UIADD3 UR4, UR4, -0x1, URZ ;  /* 0xffffffff04047890 */ /* 0x000fe4000fffe03f */
[----:B------:R-:W-:Y:S01]  /*1f5e0*/  ULOP3.LUT UR6, URZ, UR9, URZ, 0x33, !UPT ;  /* 0x000000093f067292 */ /* 0x000fe2000f8e333f */
[----:B0-----:R-:W-:Y:S01]  /*1f5f0*/  IADD3 R0, R0, 0x3f, RZ ;  /* 0x0000003f00007810 */ /* 0x001fe20007ffe0ff */
[----:B------:R-:W-:Y:S01]  /*1f600*/  UIADD3 UR7, UR31, UR7, URZ ;  /* 0x000000071f077290 */ /* 0x000fe2000fffe03f */
[----:B------:R-:W-:Y:S02]  /*1f610*/  ULDC.64 UR40, c[0x0][0x198] ;  /* 0x0000660000287ab9 */ /* 0x000fe40000000a00 */
[----:B------:R-:W-:-:S04]  /*1f620*/  SHF.R.S32.HI R5, RZ, 0x1f, R0 ;  /* 0x0000001fff057819 */ /* 0x000fc80000011400 */
[----:B------:R-:W-:Y:S01]  /*1f630*/  LEA.HI R5, R5, R0, RZ, 0x6 ;  /* 0x0000000005057211 */ /* 0x000fe200078f30ff */
[----:B------:R-:W-:Y:S01]  /*1f640*/  IMAD.MOV.U32 R0, RZ, RZ, 0x1 ;  /* 0x00000001ff007424 */ /* 0x000fe200078e00ff */
[C---:B-1----:R-:W-:Y:S02]  /*1f650*/  LOP3.LUT P2, RZ, R4.reuse, 0x7f, RZ, 0xc0, !PT ;  /* 0x0000007f04ff7812 */ /* 0x042fe4000784c0ff */
[----:B------:R-:W-:Y:S02]  /*1f660*/  LOP3.LUT P0, RZ, R4, 0x1f, RZ, 0xc0, !PT ;  /* 0x0000001f04ff7812 */ /* 0x000fe4000780c0ff */
[----:B------:R-:W-:Y:S02]  /*1f670*/  SHF.R.S32.HI R6, RZ, 0x6, R5 ;  /* 0x00000006ff067819 */ /* 0x000fe40000011405 */
[----:B------:R-:W-:Y:S02]  /*1f680*/  PLOP3.LUT P0, PT, P0, P2, PT, 0x8a, 0x0 ;  /* 0x000000000000781c */ /* 0x000fe40000705172 */
[----:B------:R-:W-:-:S11]  /*1f690*/  IADD3 R16, R6, 0x1, RZ ;  /* 0x0000000106107810 */ /* 0x000fd60007ffe0ff */
.L_x_556:
[----:B------:R-:W-:-:S03]  /*1f6a0*/  UMOV UR8, 0xffffffff ;  /* 0xffffffff00087882 */ /* 0x000fc60000000000 */
[----:B------:R-:W-:Y:S05]  /*1f6b0*/  BRA.DIV UR8, `(.L_x_545) ;  /* 0x0000000e08d07947 */ /* 0x000fea000b800000 */
[----:B------:R-:W-:-:S13]  /*1f6c0*/  ELECT P6, URZ, PT ;  /* 0x00000000003f782f */ /* 0x000fda00038c0000 */
.L_x_566:
[----:B------:R-:W0:Y:S01]  /*1f6d0*/  LDC R4, c[0x0][0x28c] ;  /* 0x0000a300ff047b82 */ /* 0x000e220000000800 */
[----:B------:R-:W-:Y:S01]  /*1f6e0*/  BSSY B1, `(.L_x_546) ;  /* 0x0000042000017945 */ /* 0x000fe20003800000 */
[----:B0-----:R-:W-:-:S13]  /*1f6f0*/  ISETP.LT.OR P6, PT, R4, 0x1, !P6 ;  /* 0x000000010400780c */ /* 0x001fda00077c1670 */
[----:B------:R-:W-:Y:S05]  /*1f700*/  @P6 BRA `(.L_x_547) ;  /* 0x0000000000fc6947 */ /* 0x000fea0003800000 */
[----:B------:R-:W-:Y:S01]  /*1f710*/  SHF.L.U32 R5, R2, 0x8, RZ ;  /* 0x0000000802057819 */ /* 0x000fe200000006ff */
[----:B------:R-:W-:Y:S01]  /*1f720*/  IMAD.SHL.U32 R3, R3, 0x100, RZ ;  /* 0x0000010003037824 */ /* 0x000fe200078e00ff */
[----:B------:R-:W-:Y:S01]  /*1f730*/  MOV R13, RZ ;  /* 0x000000ff000d7202 */ /* 0x000fe20000000f00 */
[----:B------:R-:W-:Y:S01]  /*1f740*/  IMAD.MOV.U32 R4, RZ, RZ, R16 ;  /* 0x000000ffff047224 */ /* 0x000fe200078e0010 */
[----:B------:R-:W-:Y:S02]  /*1f750*/  MOV R2, R0 ;  /* 0x0000000000027202 */ /* 0x000fe40000000f00 */
[----:B------:R-:W-:-:S07]  /*1f760*/  MOV R8, R7 ;  /* 0x0000000700087202 */ /* 0x000fce0000000f00 */
.L_x_551:
[----:B------:R-:W0:Y:S01]  /*1f770*/  S2R R12, SR_CgaCtaId ;  /* 0x00000000000c7919 */ /* 0x000e220000008800 */
[----:B------:R-:W-:-:S04]  /*1f780*/  MOV R11, 0x400 ;  /* 0x00000400000b7802 */ /* 0x000fc80000000f00 */
[----:B0-----:R-:W-:Y:S02]  /*1f790*/  LEA R15, R12, R11, 0x18 ;  /* 0x0000000b0c0f7211 */ /* 0x001fe400078ec0ff */
[----:B------:R-:W-:Y:S01]  /*1f7a0*/  SHF.L.U32 R11, R2, 0x1f, RZ ;  /* 0x0000001f020b7819 */ /* 0x000fe200000006ff */
[----:B------:R-:W0:Y:S02]  /*1f7b0*/  @!P2 LDC R12, c[0x0][0x500] ;  /* 0x00014000ff0cab82 */ /* 0x000e240000000800 */
[----:B------:R-:W-:-:S04]  /*1f7c0*/  IMAD R14, R8, 0x8, R15 ;  /* 0x00000008080e7824 */ /* 0x000fc800078e020f */
[----:B------:R-:W1:Y:S02]  /*1f7d0*/  SYNCS.PHASECHK.TRANS64.TRYWAIT P1, [R14+URZ+0x18], R11 ;  /* 0x0000180b0e0075a7 */ /* 0x000e64000802017f */
[----:B-1----:R-:W-:Y:S05]  /*1f7e0*/  @!P1 BRA `(.L_x_548) ;  /* 0x0000000c00a49947 */ /* 0x002fea0003800000 */
.L_x_567:
[----:B------:R-:W-:Y:S01]  /*1f7f0*/  UPRMT UR8, UR13, 0x9910, URZ ;  /* 0x000099100d087896 */ /* 0x000fe2000800003f */
[----:B0-----:R0:W-:Y:S03]  /*1f800*/  @!P2 SYNCS.ARRIVE.TRANS64 RZ, [R14+URZ], R12 ;  /* 0x0000000c0effa9a7 */ /* 0x0011e6000800003f */
[----:B------:R-:W-:-:S06]  /*1f810*/  UISETP.NE.AND UP0, UPT, UR8, 0x2, UPT ;  /* 0x000000020800788c */ /* 0x000fcc000bf05270 */
[----:B------:R-:W-:-:S13]  /*1f820*/  PLOP3.LUT P1, PT, PT, PT, UP0, 0x80, 0x0 ;  /* 0x000000000000781c */ /* 0x000fda0003f2f008 */
[----:B0-----:R-:W-:Y:S05]  /*1f830*/  @P1 BRA `(.L_x_549) ;  /* 0x0000000000041947 */ /* 0x001fea0003800000 */
[----:B------:R-:W-:Y:S01]  /*1f840*/  BPT.TRAP 0x1 ;  /* 0x000000040000795c */ /* 0x000fe20000300000 */
.L_x_549:
[----:B------:R-:W-:Y:S05]  /*1f850*/  @P0 BRA `(.L_x_550) ;  /* 0x0000000000040947 */ /* 0x000fea0003800000 */
[----:B------:R-:W-:Y:S01]  /*1f860*/  BPT.TRAP 0x1 ;  /* 0x000000040000795c */ /* 0x000fe20000300000 */
.L_x_550:
[----:B------:R-:W-:Y:S01]  /*1f870*/  LEA R15, R8, R15, 0x10 ;  /* 0x0000000f080f7211 */ /* 0x000fe200078e80ff */
[----:B------:R-:W-:Y:S01]  /*1f880*/  VIADD R4, R4, 0xffffffff ;  /* 0xffffffff04047836 */ /* 0x000fe20000000000 */
[----:B------:R-:W-:Y:S01]  /*1f890*/  R2UR UR34, R13 ;  /* 0x000000000d2272ca */ /* 0x000fe200000e0000 */
[----:B------:R-:W-:Y:S01]  /*1f8a0*/  UIADD3 UR14, UP0, UR40, 0xf0, URZ ;  /* 0x000000f0280e7890 */ /* 0x000fe2000ff1e03f */
[----:B------:R-:W-:Y:S01]  /*1f8b0*/  R2UR UR8, R15 ;  /* 0x000000000f0872ca */ /* 0x000fe200000e0000 */
[----:B------:R-:W-:Y:S01]  /*1f8c0*/  UIADD3 UR42, UP1, UR40, 0x1f0, URZ ;  /* 0x000001f0282a7890 */ /* 0x000fe2000ff3e03f */
[----:B------:R-:W-:Y:S01]  /*1f8d0*/  R2UR UR33, R14 ;  /* 0x000000000e2172ca */ /* 0x000fe200000e0000 */
[----:B------:R-:W-:Y:S01]  /*1f8e0*/  UIADD3.X UR15, URZ, UR41, URZ, UP0, !UPT ;  /* 0x000000293f0f7290 */ /* 0x000fe200087fe43f */
[----:B------:R-:W-:Y:S01]  /*1f8f0*/  R2UR UR35, R3 ;  /* 0x00000000032372ca */ /* 0x000fe200000e0000 */
[----:B------:R-:W-:Y:S01]  /*1f900*/  UIADD3.X UR43, URZ, UR41, URZ, UP1, !UPT ;  /* 0x000000293f2b7290 */ /* 0x000fe20008ffe43f */
[----:B------:R-:W-:Y:S01]  /*1f910*/  R2UR UR36, R10 ;  /* 0x000000000a2472ca */ /* 0x000fe200000e0000 */
[----:B------:R-:W-:Y:S01]  /*1f920*/  UMOV UR22, 0x0 ;  /* 0x0000000000167882 */ /* 0x000fe20000000000 */
[----:B------:R-:W-:Y:S01]  /*1f930*/  R2UR UR19, R5 ;  /* 0x00000000051372ca */ /* 0x000fe200000e0000 */
[----:B------:R-:W-:Y:S01]  /*1f940*/  UMOV UR23, 0x10000000 ;  /* 0x1000000000177882 */ /* 0x000fe20000000000 */
[----:B------:R-:W-:Y:S01]  /*1f950*/  ISETP.GT.AND P3, PT, R4, 0x1, PT ;  /* 0x000000010400780c */ /* 0x000fe20003f64270 */
[----:B------:R-:W-:Y:S01]  /*1f960*/  UIADD3 UR26, UR34, 0x20, URZ ;  /* 0x00000020221a7890 */ /* 0x000fe2000fffe03f */
[----:B------:R-:W-:Y:S01]  /*1f970*/  IADD3 R8, R8, 0x1, RZ ;  /* 0x0000000108087810 */ /* 0x000fe20007ffe0ff */
[----:B------:R-:W-:Y:S01]  /*1f980*/  UIADD3 UR32, UR8, 0x100, URZ ;  /* 0x0000010008207890 */ /* 0x000fe2000fffe03f */
[----:B------:R-:W-:Y:S01]  /*1f990*/  IADD3 R13, R13, 0x40, RZ ;  /* 0x000000400d0d7810 */ /* 0x000fe20007ffe0ff */
[----:B------:R-:W-:Y:S01]  /*1f9a0*/  UIADD3 UR24, UR8, 0x8100, URZ ;  /* 0x0000810008187890 */ /* 0x000fe2000fffe03f */
[----:B------:R-:W-:Y:S01]  /*1f9b0*/  ISETP.NE.AND P1, PT, R8, 0x3, PT ;  /* 0x000000030800780c */ /* 0x000fe20003f25270 */
[----:B------:R-:W-:-:S02]  /*1f9c0*/  UIADD3 UR16, UR8, 0x30100, URZ ;  /* 0x0003010008107890 */ /* 0x000fc4000fffe03f */
[----:B------:R-:W-:Y:S01]  /*1f9d0*/  UIADD3 UR8, UR8, 0x38100, URZ ;  /* 0x0003810008087890 */ /* 0x000fe2000fffe03f */
[----:B-1----:R-:W-:Y:S01]  /*1f9e0*/  SEL R11, RZ, 0x1, P1 ;  /* 0x00000001ff0b7807 */ /* 0x002fe20000800000 */
[----:B------:R-:W-:Y:S01]  /*1f9f0*/  UMOV UR25, UR33 ;  /* 0x0000002100197c82 */ /* 0x000fe20008000000 */
[----:B------:R-:W-:Y:S01]  /*1fa00*/  UMOV UR27, UR35 ;  /* 0x00000023001b7c82 */ /* 0x000fe20008000000 */
[----:B------:R-:W-:Y:S01]  /*1fa10*/  UMOV UR28, UR36 ;  /* 0x00000024001c7c82 */ /* 0x000fe20008000000 */
[----:B------:R-:W-:Y:S01]  /*1fa20*/  UMOV UR17, UR33 ;  /* 0x0000002100117c82 */ /* 0x000fe20008000000 */
[----:B------:R-:W-:Y:S01]  /*1fa30*/  UMOV UR18, UR34 ;  /* 0x0000002200127c82 */ /* 0x000fe20008000000 */
[----:B------:R-:W-:Y:S01]  /*1fa40*/  UMOV UR20, UR36 ;  /* 0x0000002400147c82 */ /* 0x000fe20008000000 */
[----:B------:R0:W-:Y:S01]  /*1fa50*/  UTMALDG.3D [UR32], [UR14], desc[UR22] ;  /* 0x000016200e0075b4 */ /* 0x0001e20008011000 */
[----:B------:R-:W-:Y:S01]  /*1fa60*/  UMOV UR9, UR33 ;  /* 0x0000002100097c82 */ /* 0x000fe20008000000 */
[----:B------:R-:W-:Y:S01]  /*1fa70*/  UMOV UR11, UR19 ;  /* 0x00000013000b7c82 */ /* 0x000fe20008000000 */
[----:B------:R-:W-:Y:S01]  /*1fa80*/  UMOV UR12, UR36 ;  /* 0x00000024000c7c82 */ /* 0x000fe20008000000 */
[----:B------:R-:W-:Y:S01]  /*1fa90*/  UMOV UR10, UR26 ;  /* 0x0000001a000a7c82 */ /* 0x000fe20008000000 */
[----:B------:R-:W-:-:S02]  /*1faa0*/  LOP3.LUT R2, R2, R11, RZ, 0x3c, !PT ;  /* 0x0000000b02027212 */ /* 0x000fc400078e3cff */
[----:B------:R-:W-:Y:S01]  /*1fab0*/  SEL R8, R8, RZ, P1 ;  /* 0x000000ff08087207 */ /* 0x000fe20000800000 */
[----:B------:R0:W-:Y:S01]  /*1fac0*/  UTMALDG.3D [UR24], [UR14], desc[UR22] ;  /* 0x000016180e0075b4 */ /* 0x0001e20008011000 */
[----:B------:R0:W-:Y:S01]  /*1fad0*/  UTMALDG.3D [UR16], [UR42], desc[UR22] ;  /* 0x000016102a0075b4 */ /* 0x0001e20008011000 */
[----:B------:R0:W-:Y:S02]  /*1fae0*/  UTMALDG.3D [UR8], [UR42], desc[UR22] ;  /* 0x000016082a0075b4 */ /* 0x0001e40008011000 */
[----:B0-----:R-:W-:Y:S05]  /*1faf0*/  @P3 BRA `(.L_x_551) ;  /* 0xfffffffc001c3947 */ /* 0x001fea000383ffff */
.L_x_547:
[----:B------:R-:W-:Y:S05]  /*1fb00*/  BSYNC B1 ;  /* 0x0000000000017941 */ /* 0x000fea0003800000 */
.L_x_546:
[----:B------:R-:W2:Y:S01]  /*1fb10*/  LDL.LU R15, [R1+0x200] ;  /* 0x00020000010f7983 */ /* 0x000ea20000300800 */
[----:B------:R-:W-:Y:S01]  /*1fb20*/  LOP3.LUT P1, RZ, R9, 0xff, RZ, 0xc0, !PT ;  /* 0x000000ff09ff7812 */ /* 0x000fe2000782c0ff */
[----:B------:R-:W-:Y:S02]  /*1fb30*/  ULDC.64 UR8, c[0x0][0x650] ;  /* 0x0001940000087ab9 */ /* 0x000fe40000000a00 */
[----:B------:R-:W3:Y:S01]  /*1fb40*/  LDL.LU R14, [R1+0x204] ;  /* 0x00020400010e7983 */ /* 0x000ee20000300800 */
[C---:B------:R-:W-:Y:S01]  /*1fb50*/  IADD3 R4, R6.reuse, R7, RZ ;  /* 0x0000000706047210 */ /* 0x040fe20007ffe0ff */
[----:B------:R-:W-:Y:S01]  /*1fb60*/  BSSY B1, `(.L_x_552) ;  /* 0x0000073000017945 */ /* 0x000fe20003800000 */
[----:B------:R-:W-:Y:S02]  /*1fb70*/  ISETP.GE.U32.AND P3, PT, R6, 0x3, PT ;  /* 0x000000030600780c */ /* 0x000fe40003f66070 */
[----:B------:R-:W-:Y:S02]  /*1fb80*/  MOV R10, 0xffffffff ;  /* 0xffffffff000a7802 */ /* 0x000fe40000000f00 */
[----:B------:R-:W-:-:S03]  /*1fb90*/  PRMT R9, RZ, 0x7610, R9 ;  /* 0x00007610ff097816 */ /* 0x000fc60000000009 */
[----:B------:R-:W0:Y:S01]  /*1fba0*/  @P1 S2R R3, SR_CgaCtaId ;  /* 0x0000000000031919 */ /* 0x000e220000008800 */
[----:B------:R-:W-:-:S04]  /*1fbb0*/  @P1 MOV R2, 0x400 ;  /* 0x0000040000021802 */ /* 0x000fc80000000f00 */
[----:B0-----:R-:W-:-:S04]  /*1fbc0*/  @P1 LEA R2, R3, R2, 0x18 ;  /* 0x0000000203021211 */ /* 0x001fc800078ec0ff */
[----:B------:R0:W-:Y:S01]  /*1fbd0*/  @P1 SYNCS.ARRIVE.TRANS64.A1T0 RZ, [R2+URZ+0x48], RZ ;  /* 0x000048ff02ff19a7 */ /* 0x0001e2000810003f */
[----:B------:R-:W-:-:S04]  /*1fbe0*/  ISETP.GT.U32.AND P1, PT, R4, 0x2, PT ;  /* 0x000000020400780c */ /* 0x000fc80003f24070 */
[----:B------:R-:W-:Y:S01]  /*1fbf0*/  ISETP.LT.U32.AND P1, PT, R6, 0x3, P1 ;  /* 0x000000030600780c */ /* 0x000fe20000f21070 */
[----:B0-----:R-:W-:Y:S01]  /*1fc00*/  IMAD.WIDE.U32 R2, R4, -0x55555555, RZ ;  /* 0xaaaaaaab04027825 */ /* 0x001fe200078e00ff */
[----:B------:R-:W-:-:S04]  /*1fc10*/  MOV R2, 0xffffffff ;  /* 0xffffffff00027802 */ /* 0x000fc80000000f00 */
[----:B------:R-:W-:Y:S02]  /*1fc20*/  SHF.R.U32.HI R5, RZ, 0x1, R3 ;  /* 0x00000001ff057819 */ /* 0x000fe40000011603 */
[----:B------:R-:W-:-:S03]  /*1fc30*/  SEL R3, RZ, 0x1, !P1 ;  /* 0x00000001ff037807 */ /* 0x000fc60004800000 */
[--C-:B------:R-:W-:Y:S01]  /*1fc40*/  IMAD R7, R5, -0x3, R4.reuse ;  /* 0xfffffffd05077824 */ /* 0x100fe200078e0204 */
[----:B------:R-:W-:Y:S01]  /*1fc50*/  LOP3.LUT R0, R0, R3, RZ, 0x3c, !PT ;  /* 0x0000000300007212 */ /* 0x000fe200078e3cff */
[----:B------:R-:W-:Y:S01]  /*1fc60*/  IMAD.MOV.U32 R3, RZ, RZ, -0x1 ;  /* 0xffffffffff037424 */ /* 0x000fe200078e00ff */
[----:B------:R-:W-:Y:S02]  /*1fc70*/  PRMT R4, RZ, 0x7610, R4 ;  /* 0x00007610ff047816 */ /* 0x000fe40000000004 */
[----:B------:R-:W-:Y:S02]  /*1fc80*/  @P3 LOP3.LUT R0, R0, 0x1, R5, 0x78, !PT ;  /* 0x0000000100003812 */ /* 0x000fe400078e7805 */
[----:B---3--:R-:W-:-:S04]  /*1fc90*/  IADD3 R14, P1, R14, UR30, RZ ;  /* 0x0000001e0e0e7c10 */ /* 0x008fc8000ff3e0ff */
[----:B--2---:R-:W-:Y:S01]  /*1fca0*/  IADD3.X R15, R15, UR7, RZ, P1, !PT ;  /* 0x000000070f0f7c10 */ /* 0x004fe20008ffe4ff */
[----:B------:R0:W-:Y:S01]  /*1fcb0*/  STL [R1+0x204], R14 ;  /* 0x0002040e01007387 */ /* 0x0001e20000100800 */
[----:B------:R-:W-:-:S03]  /*1fcc0*/  ISETP.GE.U32.AND P1, PT, R14, UR8, PT ;  /* 0x000000080e007c0c */ /* 0x000fc6000bf26070 */
[----:B------:R0:W-:Y:S01]  /*1fcd0*/  STL [R1+0x200], R15 ;  /* 0x0002000f01007387 */ /* 0x0001e20000100800 */
[----:B------:R-:W-:-:S13]  /*1fce0*/  ISETP.GE.U32.AND.EX P1, PT, R15, UR9, PT, P1 ;  /* 0x000000090f007c0c */ /* 0x000fda000bf26110 */
[----:B0-----:R-:W-:Y:S05]  /*1fcf0*/  @P1 BRA `(.L_x_553) ;  /* 0x0000000400641947 */ /* 0x001fea0003800000 */
[----:B------:R-:W0:Y:S01]  /*1fd00*/  S2R R8, SR_CTAID.X ;  /* 0x0000000000087919 */ /* 0x000e220000002500 */
[----:B------:R-:W-:Y:S01]  /*1fd10*/  ULDC UR8, c[0x0][0x150] ;  /* 0x0000540000087ab9 */ /* 0x000fe20000000800 */
[----:B------:R-:W1:Y:S01]  /*1fd20*/  LDC R3, c[0x0][0x144] ;  /* 0x00005100ff037b82 */ /* 0x000e620000000800 */
[----:B------:R-:W-:Y:S01]  /*1fd30*/  UISETP.NE.AND UP0, UPT, UR39, URZ, UPT ;  /* 0x0000003f2700728c */ /* 0x000fe2000bf05270 */
[----:B------:R-:W2:Y:S01]  /*1fd40*/  S2R R5, SR_CTAID.Y ;  /* 0x0000000000057919 */ /* 0x000ea20000002600 */
[----:B------:R-:W-:-:S04]  /*1fd50*/  ULDC UR11, c[0x0][0x630] ;  /* 0x00018c00000b7ab9 */ /* 0x000fc80000000800 */
[----:B------:R-:W-:Y:S01]  /*1fd60*/  PLOP3.LUT P1, PT, PT, PT, UP0, 0x80, 0x0 ;  /* 0x000000000000781c */ /* 0x000fe20003f2f008 */
[----:B------:R-:W3:Y:S01]  /*1fd70*/  LDC R12, c[0x0][0x148] ;  /* 0x00005200ff0c7b82 */ /* 0x000ee20000000800 */
[----:B0-----:R-:W-:Y:S02]  /*1fd80*/  I2FP.F32.U32 R2, R8 ;  /* 0x0000000800027245 */ /* 0x001fe40000201000 */
[----:B--2---:R-:W-:-:S03]  /*1fd90*/  I2FP.F32.U32 R4, R5 ;  /* 0x0000000500047245 */ /* 0x004fc60000201000 */
[----:B------:R-:W-:Y:S01]  /*1fda0*/  FMUL R2, R2, UR8 ;  /* 0x0000000802027c20 */ /* 0x000fe20008400000 */
[----:B------:R-:W-:Y:S02]  /*1fdb0*/  ULDC UR8, c[0x0][0x154] ;  /* 0x0000550000087ab9 */ /* 0x000fe40000000800 */
[----:B------:R-:W-:Y:S01]  /*1fdc0*/  FMUL R10, R4, UR8 ;  /* 0x00000008040a7c20 */ /* 0x000fe20008400000 */
[----:B------:R-:W-:Y:S02]  /*1fdd0*/  ULDC.64 UR8, c[0x0][0x628] ;  /* 0x00018a0000087ab9 */ /* 0x000fe40000000a00 */
[----:B------:R-:W0:Y:S08]  /*1fde0*/  F2I.U32.TRUNC.NTZ R2, R2 ;  /* 0x0000000200027305 */ /* 0x000e30000020f000 */
[----:B------:R-:W2:Y:S01]  /*1fdf0*/  F2I.U32.TRUNC.NTZ R10, R10 ;  /* 0x0000000a000a7305 */ /* 0x000ea2000020f000 */
[----:B0-----:R-:W-:Y:S01]  /*1fe00*/  IMAD.MOV R4, RZ, RZ, -R2 ;  /* 0x000000ffff047224 */ /* 0x001fe200078e0a02 */
[----:B------:R-:W-:-:S03]  /*1fe10*/  MOV R2, R14 ;  /* 0x0000000e00027202 */ /* 0x000fc60000000f00 */
[----:B-1----:R-:W-:Y:S01]  /*1fe20*/  IMAD R8, R3, R4, R8 ;  /* 0x0000000403087224 */ /* 0x002fe200078e0208 */
[----:B--2---:R-:W-:-:S05]  /*1fe30*/  IADD3 R3, -R10, RZ, RZ ;  /* 0x000000ff0a037210 */ /* 0x004fca0007ffe1ff */
[----:B---3--:R-:W-:Y:S01]  /*1fe40*/  @P1 IMAD R8, R12, R3, R5 ;  /* 0x000000030c081224 */ /* 0x008fe200078e0205 */
[----:B------:R-:W-:Y:S01]  /*1fe50*/  ISETP.NE.U32.AND P1, PT, RZ, UR8, PT ;  /* 0x00000008ff007c0c */ /* 0x000fe2000bf25070 */
[----:B------:R-:W-:-:S03]  /*1fe60*/  IMAD.MOV.U32 R3, RZ, RZ, R15 ;  /* 0x000000ffff037224 */ /* 0x000fc600078e000f */
[----:B------:R-:W-:-:S13]  /*1fe70*/  ISETP.NE.AND.EX P1, PT, RZ, UR9, PT, P1 ;  /* 0x00000009ff007c0c */ /* 0x000fda000bf25310 */
[----:B------:R-:W-:Y:S05]  /*1fe80*/  @!P1 BRA `(.L_x_554) ;  /* 0x0000000000289947 */ /* 0x000fea0003800000 */
[----:B------:R-:W-:Y:S02]  /*1fe90*/  ULDC UR10, c[0x0][0x634] ;  /* 0x00018d00000a7ab9 */ /* 0x000fe40000000800 */
[----:B------:R-:W-:-:S04]  /*1fea0*/  IADD3 R3, P1, R14, UR10, RZ ;  /* 0x0000000a0e037c10 */ /* 0x000fc8000ff3e0ff */
[----:B------:R-:W-:-:S05]  /*1feb0*/  IADD3.X R11, RZ, R15, RZ, P1, !PT ;  /* 0x0000000fff0b7210 */ /* 0x000fca0000ffe4ff */
[----:B------:R-:W-:-:S04]  /*1fec0*/  IMAD.WIDE.U32 R4, R11, UR8, RZ ;  /* 0x000000080b047c25 */ /* 0x000fc8000f8e00ff */
[----:B------:R-:W-:-:S04]  /*1fed0*/  IMAD.WIDE.U32 R4, P1, R3, UR9, R4 ;  /* 0x0000000903047c25 */ /* 0x000fc8000f820004 */
[----:B------:R-:W-:-:S04]  /*1fee0*/  IMAD.WIDE.U32 R2, R3, UR8, RZ ;  /* 0x0000000803027c25 */ /* 0x000fc8000f8e00ff */
[----:B------:R-:W-:Y:S01]  /*1fef0*/  IMAD.MOV.U32 R2, RZ, RZ, R5 ;  /* 0x000000ffff027224 */ /* 0x000fe200078e0005 */
[----:B------:R-:W-:Y:S02]  /*1ff00*/  IADD3 RZ, P3, R3, R4, RZ ;  /* 0x0000000403ff7210 */ /* 0x000fe40007f7e0ff */
[----:B------:R-:W-:-:S03]  /*1ff10*/  IADD3.X R3, RZ, RZ, RZ, P1, !PT ;  /* 0x000000ffff037210 */ /* 0x000fc60000ffe4ff */
[----:B------:R-:W-:-:S08]  /*1ff20*/  IMAD.WIDE.U32.X R2, R11, UR9, R2, P3 ;  /* 0x000000090b027c25 */ /* 0x000fd000098e0402 */
.L_x_554:
[--C-:B------:R-:W-:Y:S01]  /*1ff30*/  SHF.R.U64 R10, R2, UR11, R3.reuse ;  /* 0x0000000b020a7c19 */ /* 0x100fe20008001203 */
[----:B------:R-:W-:Y:S01]  /*1ff40*/  ULDC.64 UR8, c[0x0][0x620] ;  /* 0x0001880000087ab9 */ /* 0x000fe20000000a00 */
[----:B------:R-:W-:Y:S01]  /*1ff50*/  SHF.R.U32.HI R2, RZ, UR11, R3 ;  /* 0x0000000bff027c19 */ /* 0x000fe20008011603 */
[----:B------:R-:W-:Y:S01]  /*1ff60*/  IMAD.MOV.U32 R3, RZ, RZ, R15 ;  /* 0x000000ffff037224 */ /* 0x000fe200078e000f */
[----:B------:R-:W-:Y:S01]  /*1ff70*/  IADD3 R11, P1, RZ, -R10, RZ ;  /* 0x8000000aff0b7210 */ /* 0x000fe20007f3e0ff */
[----:B------:R-:W-:-:S03]  /*1ff80*/  ULDC.64 UR10, c[0x0][0x640] ;  /* 0x00019000000a7ab9 */ /* 0x000fc60000000a00 */
[----:B------:R-:W-:Y:S02]  /*1ff90*/  IADD3.X R2, RZ, ~R2, RZ, P1, !PT ;  /* 0x80000002ff027210 */ /* 0x000fe40000ffe4ff */
[----:B------:R-:W-:-:S03]  /*1ffa0*/  ISETP.NE.U32.AND P1, PT, RZ, UR10, PT ;  /* 0x0000000aff007c0c */ /* 0x000fc6000bf25070 */
[----:B------:R-:W-:Y:S01]  /*1ffb0*/  IMAD R2, R2, UR8, RZ ;  /* 0x0000000802027c24 */ /* 0x000fe2000f8e02ff */
[----:B------:R-:W-:-:S03]  /*1ffc0*/  ISETP.NE.AND.EX P1, PT, RZ, UR11, PT, P1 ;  /* 0x0000000bff007c0c */ /* 0x000fc6000bf25310 */
[----:B------:R-:W-:Y:S01]  /*1ffd0*/  IMAD R5, R11, UR9, R2 ;  /* 0x000000090b057c24 */ /* 0x000fe2000f8e0202 */
[----:B------:R-:W-:-:S05]  /*1ffe0*/  MOV R2, R14 ;  /* 0x0000000e00027202 */ /* 0x000fca0000000f00 */
[----:B------:R-:W-:Y:S01]  /*1fff0*/  IMAD.WIDE.U32 R2, R11, UR8, R2 ;  /* 0x000000080b027c25 */ /* 0x000fe2000f8e0002 */
[----:B------:R-:W-:-:S04]  /*20000*/  ULDC UR8, c[0x0][0x618] ;  /* 0x0001860000087ab9 */ /* 0x000fc80000000800 */
[----:B------:R-:W-:-:S04]  /*20010*/  IADD3 R3, R3, R5, RZ ;  /* 0x0000000503037210 */ /* 0x000fc80007ffe0ff */
[--C-:B------:R-:W-:Y:S02]  /*20020*/  SHF.R.U64 R11, R2, UR8, R3.reuse ;  /* 0x00000008020b7c19 */ /* 0x100fe40008001203 */
[----:B------:R-:W-:Y:S01]  /*20030*/  SHF.R.U32.HI R2, RZ, UR8, R3 ;  /* 0x00000008ff027c19 */ /* 0x000fe20008011603 */
[----:B------:R-:W-:-:S03]  /*20040*/  ULDC UR8, c[0x0][0x608] ;  /* 0x0001820000087ab9 */ /* 0x000fc60000000800 */
[--C-:B------:R-:W-:Y:S02]  /*20050*/  SHF.R.U32.HI R3, RZ, UR8, R2.reuse ;  /* 0x00000008ff037c19 */ /* 0x100fe40008011602 */
[----:B------:R-:W-:Y:S01]  /*20060*/  SHF.R.U64 R12, R11, UR8, R2 ;  /* 0x000000080b0c7c19 */ /* 0x000fe20008001202 */
[----:B------:R-:W-:Y:S02]  /*20070*/  ULDC UR8, c[0x0][0x658] ;  /* 0x0001960000087ab9 */ /* 0x000fe40000000800 */
[--C-:B------:R-:W-:Y:S02]  /*20080*/  SHF.R.U32.HI R15, RZ, UR8, R3.reuse ;  /* 0x00000008ff0f7c19 */ /* 0x100fe40008011603 */
[----:B------:R-:W-:-:S03]  /*20090*/  SHF.R.U64 R13, R12, UR8, R3 ;  /* 0x000000080c0d7c19 */ /* 0x000fc60008001203 */
[----:B------:R-:W-:Y:S01]  /*200a0*/  IMAD.MOV.U32 R3, RZ, RZ, R15 ;  /* 0x000000ffff037224 */ /* 0x000fe200078e000f */
[----:B------:R-:W-:Y:S01]  /*200b0*/  MOV R2, R13 ;  /* 0x0000000d00027202 */ /* 0x000fe20000000f00 */
[----:B------:R-:W-:Y:S06]  /*200c0*/  @!P1 BRA `(.L_x_555) ;  /* 0x0000000000289947 */ /* 0x000fec0003800000 */
        /* <DEDUP_REMOVED lines=10> */
.L_x_555:
[----:B------:R-:W-:Y:S01]  /*20170*/  ULDC UR8, c[0x0][0x648] ;  /* 0x0001920000087ab9 */ /* 0x000fe20000000800 */
[----:B------:R-:W-:Y:S01]  /*20180*/  LOP3.LUT R12, R12, UR6, RZ, 0xc0, !PT ;  /* 0x000000060c0c7c12 */ /* 0x000fe2000f8ec0ff */
[----:B------:R-:W-:Y:S01]  /*20190*/  UISETP.NE.AND UP0, UPT, UR39, URZ, UPT ;  /* 0x0000003f2700728c */ /* 0x000fe2000bf05270 */
[----:B------:R-:W-:Y:S01]  /*201a0*/  SHF.R.U64 R3, R2, UR8, R3 ;  /* 0x0000000802037c19 */ /* 0x000fe20008001203 */
[----:B------:R-:W-:Y:S01]  /*201b0*/  ULDC UR8, c[0x0][0x638] ;  /* 0x00018e0000087ab9 */ /* 0x000fe20000000800 */
[----:B------:R-:W-:Y:S02]  /*201c0*/  MOV R4, 0x1 ;  /* 0x0000000100047802 */ /* 0x000fe40000000f00 */
[C---:B------:R-:W-:Y:S01]  /*201d0*/  IADD3 R2, -R3.reuse, RZ, RZ ;  /* 0x000000ff03027210 */ /* 0x040fe20007ffe1ff */
[----:B------:R-:W-:Y:S01]  /*201e0*/  IMAD R5, R3, UR5, R12 ;  /* 0x0000000503057c24 */ /* 0x000fe2000f8e020c */
[----:B------:R-:W-:Y:S02]  /*201f0*/  PLOP3.LUT P1, PT, PT, PT, UP0, 0x40, 0x0 ;  /* 0x000000000000781c */ /* 0x000fe40003f2e808 */
[----:B------:R-:W-:Y:S01]  /*20200*/  PLOP3.LUT P3, PT, PT, PT, UP0, 0x40, 0x0 ;  /* 0x000000000000781c */ /* 0x000fe20003f6e808 */
[----:B------:R-:W-:Y:S01]  /*20210*/  IMAD R13, R2, UR8, R13 ;  /* 0x00000008020d7c24 */ /* 0x000fe2000f8e020d */
[----:B------:R-:W-:Y:S01]  /*20220*/  ULDC UR8, c[0x0][0x610] ;  /* 0x0001840000087ab9 */ /* 0x000fe20000000800 */
[----:B------:R-:W-:Y:S01]  /*20230*/  LOP3.LUT R2, R11, UR4, RZ, 0xc0, !PT ;  /* 0x000000040b027c12 */ /* 0x000fe2000f8ec0ff */
[----:B------:R-:W-:Y:S01]  /*20240*/  IMAD R8, R5, UR8, R8 ;  /* 0x0000000805087c24 */ /* 0x000fe2000f8e0208 */
[----:B------:R-:W-:-:S03]  /*20250*/  ULDC UR8, c[0x0][0x600] ;  /* 0x0001800000087ab9 */ /* 0x000fc60000000800 */
[----:B------:R-:W-:-:S05]  /*20260*/  IMAD R13, R13, UR8, R2 ;  /* 0x000000080d0d7c24 */ /* 0x000fca000f8e0202 */
[----:B------:R-:W-:Y:S02]  /*20270*/  SEL R2, R13, R8, P1 ;  /* 0x000000080d027207 */ /* 0x000fe40000800000 */
[----:B------:R-:W-:-:S07]  /*20280*/  SEL R3, R8, R13, P3 ;  /* 0x0000000d08037207 */ /* 0x000fce0001800000 */
.L_x_553:
[----:B------:R-:W-:Y:S05]  /*20290*/  BSYNC B1 ;  /* 0x0000000000017941 */ /* 0x000fea0003800000 */
.L_x_552:
[----:B------:R-:W-:-:S13]  /*202a0*/  LOP3.LUT P1, RZ, R4, 0xff, RZ, 0xc0, !PT ;  /* 0x000000ff04ff7812 */ /* 0x000fda000782c0ff */
[----:B------:R-:W-:Y:S05]  /*202b0*/  @P1 BRA `(.L_x_556) ;  /* 0xfffffff000f81947 */ /* 0x000fea000383ffff */
[----:B------:R-:W-:Y:S05]  /*202c0*/  BSYNC B0 ;  /* 0x0000000000007941 */ /* 0x000fea0003800000 */
.L_x_544:
[----:B------:R-:W-:-:S03]  /*202d0*/  UMOV UR8, 0xffffffff ;  /* 0xffffffff00087882 */ /* 0x000fc60000000000 */
[----:B------:R-:W-:Y:S05]  /*202e0*/  BRA.DIV UR8, `(.L_x_557) ;  /* 0x0000000208f87947 */ /* 0x000fea000b800000 */
[----:B------:R-:W-:-:S13]  /*202f0*/  ELECT P6, URZ, PT ;  /* 0x00000000003f782f */ /* 0x000fda00038c0000 */
.L_x_570:
[----:B------:R-:W-:Y:S04]  /*20300*/  BSSY B0, `(.L_x_558) ;  /* 0x0000023000007945 */ /* 0x000fe80003800000 */
[----:B------:R-:W-:Y:S05]  /*20310*/  @!P6 BRA `(.L_x_559) ;  /* 0x000000000084e947 */ /* 0x000fea0003800000 */
[----:B------:R-:W-:-:S04]  /*20320*/  ULOP3.LUT UR8, UR38, 0x2, URZ, 0xfc, !UPT ;  /* 0x0000000226087892 */ /* 0x000fc8000f8efc3f */
[----:B------:R-:W-:-:S06]  /*20330*/  UISETP.NE.AND UP0, UPT, UR8, 0x3, UPT ;  /* 0x000000030800788c */ /* 0x000fcc000bf05270 */
[----:B------:R-:W-:-:S13]  /*20340*/  PLOP3.LUT P0, PT, PT, PT, UP0, 0x80, 0x0 ;  /* 0x000000000000781c */ /* 0x000fda0003f0f008 */
[----:B------:R-:W-:Y:S05]  /*20350*/  @!P0 BRA `(.L_x_560) ;  /* 0x0000000000048947 */ /* 0x000fea0003800000 */
[----:B------:R-:W-:Y:S01]  /*20360*/  BPT.TRAP 0x1 ;  /* 0x000000040000795c */ /* 0x000fe20000300000 */
.L_x_560:
[----:B------:R-:W0:Y:S01]  /*20370*/  S2R R3, SR_CgaCtaId ;  /* 0x0000000000037919 */ /* 0x000e220000008800 */
[----:B------:R-:W-:-:S04]  /*20380*/  MOV R2, 0x400 ;  /* 0x0000040000027802 */ /* 0x000fc80000000f00 */
[----:B0-----:R-:W-:Y:S02]  /*20390*/  LEA R2, R3, R2, 0x18 ;  /* 0x0000000203027211 */ /* 0x001fe400078ec0ff */
[----:B------:R-:W-:-:S03]  /*203a0*/  SHF.L.U32 R3, R0, 0x1f, RZ ;  /* 0x0000001f00037819 */ /* 0x000fc600000006ff */
[----:B------:R-:W-:-:S05]  /*203b0*/  VIADD R2, R2, 0x18 ;  /* 0x0000001802027836 */ /* 0x000fca0000000000 */
[----:B------:R-:W-:-:S04]  /*203c0*/  LEA R4, R7, R2, 0x3 ;  /* 0x0000000207047211 */ /* 0x000fc800078e18ff */
[----:B------:R-:W0:Y:S02]  /*203d0*/  SYNCS.PHASECHK.TRANS64.TRYWAIT P0, [R4+URZ], R3 ;  /* 0x00000003040075a7 */ /* 0x000e24000800017f */
[----:B0-----:R-:W-:Y:S05]  /*203e0*/  @!P0 BRA `(.L_x_561) ;  /* 0x0000000000d88947 */ /* 0x001fea0003800000 */
.L_x_571:
[----:B------:R-:W-:-:S04]  /*203f0*/  IADD3 R7, R7, 0x1, RZ ;  /* 0x0000000107077810 */ /* 0x000fc80007ffe0ff */
[----:B------:R-:W-:-:S04]  /*20400*/  ISETP.NE.AND P0, PT, R7, 0x3, PT ;  /* 0x000000030700780c */ /* 0x000fc80003f05270 */
[----:B0-----:R-:W-:Y:S02]  /*20410*/  SEL R3, RZ, 0x1, P0 ;  /* 0x00000001ff037807 */ /* 0x001fe40000000000 */
[----:B------:R-:W-:Y:S02]  /*20420*/  SEL R7, R7, RZ, P0 ;  /* 0x000000ff07077207 */ /* 0x000fe40000000000 */
[----:B------:R-:W-:-:S03]  /*20430*/  LOP3.LUT R5, R0, R3, RZ, 0x3c, !PT ;  /* 0x0000000300057212 */ /* 0x000fc600078e3cff */
[----:B------:R-:W-:Y:S01]  /*20440*/  IMAD R3, R7, 0x8, R2 ;  /* 0x0000000807037824 */ /* 0x000fe200078e0202 */
[----:B------:R-:W-:-:S04]  /*20450*/  SHF.L.U32 R0, R5, 0x1f, RZ ;  /* 0x0000001f05007819 */ /* 0x000fc800000006ff */
[----:B------:R-:W0:Y:S02]  /*20460*/  SYNCS.PHASECHK.TRANS64.TRYWAIT P0, [R3+URZ], R0 ;  /* 0x00000000030075a7 */ /* 0x000e24000800017f */
[----:B0-----:R-:W-:Y:S05]  /*20470*/  @!P0 BRA `(.L_x_562) ;  /* 0x0000000000c88947 */ /* 0x001fea0003800000 */
.L_x_572:
[----:B0-----:R-:W-:-:S04]  /*20480*/  IADD3 R0, R7, 0x1, RZ ;  /* 0x0000000107007810 */ /* 0x001fc80007ffe0ff */
[----:B------:R-:W-:-:S04]  /*20490*/  ISETP.NE.AND P0, PT, R0, 0x3, PT ;  /* 0x000000030000780c */ /* 0x000fc80003f05270 */
[----:B------:R-:W-:Y:S02]  /*204a0*/  SEL R4, RZ, 0x1, P0 ;  /* 0x00000001ff047807 */ /* 0x000fe40000000000 */
[----:B------:R-:W-:Y:S02]  /*204b0*/  SEL R3, R0, RZ, P0 ;  /* 0x000000ff00037207 */ /* 0x000fe40000000000 */
[----:B------:R-:W-:Y:S02]  /*204c0*/  LOP3.LUT R0, R5, R4, RZ, 0x3c, !PT ;  /* 0x0000000405007212 */ /* 0x000fe400078e3cff */
[----:B------:R-:W-:Y:S02]  /*204d0*/  LEA R3, R3, R2, 0x3 ;  /* 0x0000000203037211 */ /* 0x000fe400078e18ff */
[----:B------:R-:W-:-:S07]  /*204e0*/  SHF.L.U32 R0, R0, 0x1f, RZ ;  /* 0x0000001f00007819 */ /* 0x000fce00000006ff */
.L_x_563:
[----:B0-----:R0:W1:Y:S02]  /*204f0*/  SYNCS.PHASECHK.TRANS64.TRYWAIT P0, [R3+URZ], R0 ;  /* 0x00000000030075a7 */ /* 0x001064000800017f */
[----:B-1----:R-:W-:Y:S05]  /*20500*/  @!P0 NANOSLEEP.SYNCS 0x989680 ;  /* 0x009896800000895d */ /* 0x002fea0003900000 */
[----:B------:R-:W1:Y:S02]  /*20510*/  @!P0 SYNCS.PHASECHK.TRANS64 P0, [R3+URZ], R0 ;  /* 0x00000000030085a7 */ /* 0x000e64000800007f */
[----:B-1----:R-:W-:Y:S05]  /*20520*/  @!P0 BRA `(.L_x_563) ;  /* 0xfffffffc00f08947 */ /* 0x002fea000383ffff */
.L_x_559:
[----:B------:R-:W-:Y:S05]  /*20530*/  BSYNC B0 ;  /* 0x0000000000007941 */ /* 0x000fea0003800000 */
.L_x_558:
[----:B------:R-:W-:Y:S05]  /*20540*/  EXIT ;  /* 0x000000000000794d */ /* 0x000fea0003800000 */
.L_x_17:
[----:B-1----:R1:W4:Y:S02]  /*20550*/  SYNCS.PHASECHK.TRANS64.TRYWAIT P1, [R3+URZ], R0 ;  /* 0x00000000030075a7 */ /* 0x002324000802017f */
[----:B----4-:R-:W-:Y:S05]  /*20560*/  @!P1 NANOSLEEP.SYNCS 0x989680 ;  /* 0x009896800000995d */ /* 0x010fea0003900000 */
[----:B------:R-:W4:Y:S02]  /*20570*/  @!P1 SYNCS.PHASECHK.TRANS64 P1, [R3+URZ], R0 ;  /* 0x00000000030095a7 */ /* 0x000f24000802007f */
[----:B----4-:R-:W-:Y:S05]  /*20580*/  @!P1 BRA `(.L_x_17) ;  /* 0xfffffffc00f09947 */ /* 0x010fea000383ffff */
[----:B------:R-:W-:Y:S05]  /*20590*/  BRA `(.L_x_16) ;  /* 0xfffffe0c00987947 */ /* 0x000fea000383ffff */
.L_x_22:
[----:B-1----:R-:W-:-:S04]  /*205a0*/  IMAD.U32 R4, RZ, RZ, UR10 ;  /* 0x0000000aff047e24 */ /* 0x002fc8000f8e00ff */
[----:B------:R1:W2:Y:S03]  /*205b0*/  SYNCS.PHASECHK.TRANS64.TRYWAIT P1, [R4+URZ], R3 ;  /* 0x00000003040075a7 */ /* 0x0002a6000802017f */
[----:B--2---:R-:W-:Y:S05]  /*205c0*/  @!P1 NANOSLEEP.SYNCS 0x989680 ;  /* 0x009896800000995d */ /* 0x004fea0003900000 */
[----:B------:R-:W2:Y:S02]  /*205d0*/  @!P1 SYNCS.PHASECHK.TRANS64 P1, [R4+URZ], R3 ;  /* 0x00000003040095a7 */ /* 0x000ea4000802007f */
[----:B--2---:R-:W-:Y:S05]  /*205e0*/  @!P1 BRA `(.L_x_22) ;  /* 0xfffffffc00ec9947 */ /* 0x004fea000383ffff */
[----:B------:R-:W-:Y:S05]  /*205f0*/  BRA `(.L_x_21) ;  /* 0xfffffe8400087947 */ /* 0x000fea000383ffff */
.L_x_545:
[----:B------:R-:W-:Y:S01]  /*20600*/  BSSY B1, `(.L_x_564) ;  /* 0x0000006000017945 */ /* 0x000fe20003800000 */
[----:B------:R-:W-:-:S07]  /*20610*/  MOV R15, 0xffffffff ;  /* 0xffffffff000f7802 */ /* 0x000fce0000000f00 */
[----:B------:R-:W-:Y:S05]  /*20620*/  WARPSYNC.COLLECTIVE R15, `(.L_x_565) ;  /* 0x000000000f0c7348 */ /* 0x000fea0003c00000 */
[----:B------:R-:W-:Y:S02]  /*20630*/  ELECT P6, UR62, PT ;  /* 0x00000000003e782f */ /* 0x000fe400038c0000 */
[----:B------:R-:W-:Y:S01]  /*20640*/  MOV R14, UR62 ;  /* 0x0000003e000e7c02 */ /* 0x000fe20008000f00 */
[----:B------:R-:W-:Y:S10]  /*20650*/  ENDCOLLECTIVE ;  /* 0x000000000000791b */ /* 0x000ff40003800000 */
.L_x_565:
[----:B------:R-:W-:Y:S05]  /*20660*/  BSYNC B1 ;  /* 0x0000000000017941 */ /* 0x000fea0003800000 */
.L_x_564:
[----:B------:R-:W-:Y:S05]  /*20670*/  BRA `(.L_x_566) ;  /* 0xfffffff000147947 */ /* 0x000fea000383ffff */
.L_x_548:
[----:B-1----:R1:W2:Y:S02]  /*20680*/  SYNCS.PHASECHK.TRANS64.TRYWAIT P1, [R14+URZ+0x18], R11 ;  /* 0x0000180b0e0075a7 */ /* 0x0022a4000802017f */
[----:B--2---:R-:W-:Y:S05]  /*20690*/  @!P1 NANOSLEEP.SYNCS 0x989680 ;  /* 0x009896800000995d */ /* 0x004fea0003900000 */
[----:B------:R-:W2:Y:S02]  /*206a0*/  @!P1 SYNCS.PHASECHK.TRANS64 P1, [R14+URZ+0x18], R11 ;  /* 0x0000180b0e0095a7 */ /* 0x000ea4000802007f */
[----:B--2---:R-:W-:Y:S05]  /*206b0*/  @!P1 BRA `(.L_x_548) ;  /* 0xfffffffc00f09947 */ /* 0x004fea000383ffff */
[----:B------:R-:W-:Y:S05]  /*206c0*/  BRA `(.L_x_567) ;  /* 0xfffffff000487947 */ /* 0x000fea000383ffff */
.L_x_557:
[----:B------:R-:W-:Y:S01]  /*206d0*/  BSSY B0, `(.L_x_568) ;  /* 0x0000006000007945 */ /* 0x000fe20003800000 */
[----:B------:R-:W-:-:S07]  /*206e0*/  MOV R15, 0xffffffff ;  /* 0xffffffff000f7802 */ /* 0x000fce0000000f00 */
[----:B------:R-:W-:Y:S05]  /*206f0*/  WARPSYNC.COLLECTIVE R15, `(.L_x_569) ;  /* 0x000000000f0c7348 */ /* 0x000fea0003c00000 */
[----:B------:R-:W-:Y:S02]  /*20700*/  ELECT P6, UR62, PT ;  /* 0x00000000003e782f */ /* 0x000fe400038c0000 */
[----:B------:R-:W-:Y:S01]  /*20710*/  MOV R14, UR62 ;  /* 0x0000003e000e7c02 */ /* 0x000fe20008000f00 */
[----:B------:R-:W-:Y:S10]  /*20720*/  ENDCOLLECTIVE ;  /* 0x000000000000791b */ /* 0x000ff40003800000 */
.L_x_569:
[----:B------:R-:W-:Y:S05]  /*20730*/  BSYNC B0 ;  /* 0x0000000000007941 */ /* 0x000fea0003800000 */
.L_x_568:
[----:B------:R-:W-:Y:S05]  /*20740*/  BRA `(.L_x_570) ;  /* 0xfffffff800ec7947 */ /* 0x000fea000383ffff */
.L_x_561:
[----:B0-----:R0:W1:Y:S02]  /*20750*/  SYNCS.PHASECHK.TRANS64.TRYWAIT P0, [R4+URZ], R3 ;  /* 0x00000003040075a7 */ /* 0x001064000800017f */
[----:B-1----:R-:W-:Y:S05]  /*20760*/  @!P0 NANOSLEEP.SYNCS 0x989680 ;  /* 0x009896800000895d */ /* 0x002fea0003900000 */
[----:B------:R-:W1:Y:S02]  /*20770*/  @!P0 SYNCS.PHASECHK.TRANS64 P0, [R4+URZ], R3 ;  /* 0x00000003040085a7 */ /* 0x000e64000800007f */
[----:B-1----:R-:W-:Y:S05]  /*20780*/  @!P0 BRA `(.L_x_561) ;  /* 0xfffffffc00f08947 */ /* 0x002fea000383ffff */
[----:B------:R-:W-:Y:S05]  /*20790*/  BRA `(.L_x_571) ;  /* 0xfffffffc00147947 */ /* 0x000fea000383ffff */
.L_x_562:
[----:B0-----:R0:W1:Y:S02]  /*207a0*/  SYNCS.PHASECHK.TRANS64.TRYWAIT P0, [R3+URZ], R0 ;  /* 0x00000000030075a7 */ /* 0x001064000800017f */
[----:B-1----:R-:W-:Y:S05]  /*207b0*/  @!P0 NANOSLEEP.SYNCS 0x989680 ;  /* 0x009896800000895d */ /* 0x002fea0003900000 */
[----:B------:R-:W1:Y:S02]  /*207c0*/  @!P0 SYNCS.PHASECHK.TRANS64 P0, [R3+URZ], R0 ;  /* 0x00000000030085a7 */ /* 0x000e64000800007f */
[----:B-1----:R-:W-:Y:S05]  /*207d0*/  @!P0 BRA `(.L_x_562) ;  /* 0xfffffffc00f08947 */ /* 0x002fea000383ffff */
[----:B------:R-:W-:Y:S05]  /*207e0*/  BRA `(.L_x_572) ;  /* 0xfffffffc00247947 */ /* 0x000fea000383ffff */
.L_x_573:
[----:B------:R-:W-:-:S00]  /*207f0*/  BRA `(.L_x_573) ;  /* 0xfffffffc00fc7947 */ /* 0x000fc0000383ffff */
[----:B------:R-:W-:-:S00]  /*20800*/  NOP ;  /* 0x0000000000007918 */ /* 0x000fc00000000000 */
[----:B------:R-:W-:-:S00]  /*20810*/  NOP ;  /* 0x0000000000007918 */ /* 0x000fc00000000000 */
[----:B------:R-:W-:-:S00]  /*20820*/  NOP ;  /* 0x0000000000007918 */ /* 0x000fc00000000000 */
[----:B------:R-:W-:-:S00]  /*20830*/  NOP ;  /* 0x0000000000007918 */ /* 0x000fc00000000000 */
[----:B------:R-:W-:-:S00]  /*20840*/  NOP ;  /* 0x0000000000007918 */ /* 0x000fc00000000000 */
[----:B------:R-:W-:-:S00]  /*20850*/  NOP ;  /* 0x0000000000007918 */ /* 0x000fc00000000000 */
[----:B------:R-:W-:-:S00]  /*20860*/  NOP ;  /* 0x0000000000007918 */ /* 0x000fc00000000000 */
[----:B------:R-:W-:-:S00]  /*20870*/  NOP ;  /* 0x0000000000007918 */ /* 0x000fc00000000000 */
.L_x_574:


//--------------------- .nv.global.init           --------------------------
	.section	.nv.global.init,"aw",@progbits
.nv.global.init:
	.type		$str$22,@object
	.size		$str$22,($str$23 - $str$22)
$str$22:
        /*0000*/ 	.byte	0x6b, 0x5f, 0x74, 0x69, 0x6c, 0x65, 0x5f, 0x63, 0x6f, 0x75, 0x6e, 0x74, 0x20, 0x3e, 0x3d, 0x20
        /*0010*/ 	.byte	0x31, 0x00
	.type		$str$23,@object
	.size		$str$23,(__unnamed_1 - $str$23)
$str$23:
        /*0012*/ 	.byte	0x2f, 0x74, 0x6d, 0x70, 0x2f, 0x63, 0x75, 0x74, 0x6c, 0x61, 0x73, 0x73, 0x5f, 0x73, 0x77, 0x65
        /*0022*/ 	.byte	0x65, 0x70, 0x5f, 0x73, 0x72, 0x63, 0x2f, 0x69, 0x6e, 0x63, 0x6c, 0x75, 0x64, 0x65, 0x2f, 0x63
        /*0032*/ 	.byte	0x75, 0x74, 0x6c, 0x61, 0x73, 0x73, 0x2f, 0x67, 0x65, 0x6d, 0x6d, 0x2f, 0x63, 0x6f, 0x6c, 0x6c
        /*0042*/ 	.byte	0x65, 0x63, 0x74, 0x69, 0x76, 0x65, 0x2f, 0x73, 0x6d, 0x39, 0x30, 0x5f, 0x6d, 0x6d, 0x61, 0x5f
        /*0052*/ 	.byte	0x74, 0x6d, 0x61, 0x5f, 0x67, 0x6d, 0x6d, 0x61, 0x5f, 0x73, 0x73, 0x5f, 0x77, 0x61, 0x72, 0x70
        /*0062*/ 	.byte	0x73, 0x70, 0x65, 0x63, 0x69, 0x61, 0x6c, 0x69, 0x7a, 0x65, 0x64, 0x2e, 0x68, 0x70, 0x70, 0x00
	.type		__unnamed_1,@object
	.size		__unnamed_1,(.L_0 - __unnamed_1)
__unnamed_1:
        /* <DEDUP_REMOVED lines=176> */
        /*0b72*/ 	.byte	0x74, 0x69, 0x74, 0x79, 0x5d, 0x00
.L_0:


//--------------------- .nv.shared._ZN7cutlass13device_kernelINS_4gemm6kernel13GemmUniversalIN4cute5tupleIJiiiiEEENS1_10collective13CollectiveMmaINS1_34MainloopSm90TmaGmmaWarpSpecializedILi3ENS5_IJNS4_1CILi1EEESB_SB_EEENS1_35KernelTmaWarpSpecializedCooperativeEEENS5_IJNSA_ILi256EEESF_NSA_ILi64EEEEEEfNS5_IJlSB_lEEEfSI_NS4_8TiledMMAINS4_8MMA_AtomIJNS4_4SM904GMMA30MMA_64x256x8_F32TF32TF32_SS_TNILNSM_7ScaleInE1ELSO_1EEEEEENS4_6LayoutINS5_IJNSA_ILi2EEESB_SB_EEENS5_IJSB_NSA_ILi0EEESU_EEEEENS5_IJNS4_10UnderscoreESX_SX_EEEEENS4_13SM90_TMA_LOADENS4_14ComposedLayoutINS4_7SwizzleILi3ELi4ELi3EEENS4_18smem_ptr_flag_bitsILi32EEENSR_INS5_IJNSA_ILi8EEENSA_ILi32EEEEEENS5_IJS17_SB_EEEEEEEvNS4_8identityES10_S1B_vS1C_EENS_8epilogue10collective6detail29Sm90TmaWarpSpecializedAdapterINS1F_15DefaultEpilogueIfSI_SI_NS1E_6thread17LinearCombinationIfLi1EffLNS1J_9ScaleType4KindE0ELNS_15FloatRoundStyleE2EfEENS1_15EpilogueDefaultEEEEEvvEEEEvNT_6ParamsE --------------------------
	.section	.nv.shared._ZN7cutlass13device_kernelINS_4gemm6kernel13GemmUniversalIN4cute5tupleIJiiiiEEENS1_10collective13CollectiveMmaINS1_34MainloopSm90TmaGmmaWarpSpecializedILi3ENS5_IJNS4_1CILi1EEESB_SB_EEENS1_35KernelTmaWarpSpecializedCooperativeEEENS5_IJNSA_ILi256EEESF_NSA_ILi64EEEEEEfNS5_IJlSB_lEEEfSI_NS4_8TiledMMAINS4_8MMA_AtomIJNS4_4SM904GMMA30MMA_64x256x8_F32TF32TF32_SS_TNILNSM_7ScaleInE1ELSO_1EEEEEENS4_6LayoutINS5_IJNSA_ILi2EEESB_SB_EEENS5_IJSB_NSA_ILi0EEESU_EEEEENS5_IJNS4_10UnderscoreESX_SX_EEEEENS4_13SM90_TMA_LOADENS4_14ComposedLayoutINS4_7SwizzleILi3ELi4ELi3EEENS4_18smem_ptr_flag_bitsILi32EEENSR_INS5_IJNSA_ILi8EEENSA_ILi32EEEEEENS5_IJS17_SB_EEEEEEEvNS4_8identityES10_S1B_vS1C_EENS_8epilogue10collective6detail29Sm90TmaWarpSpecializedAdapterINS1F_15DefaultEpilogueIfSI_SI_NS1E_6thread17LinearCombinationIfLi1EffLNS1J_9ScaleType4KindE0ELNS_15FloatRoundStyleE2EfEENS1_15EpilogueDefaultEEEEEvvEEEEvNT_6ParamsE,"aw",@nobits
	.sectionflags	@""
	.align	16
	.zero		1024


//--------------------- .nv.shared.reserved.0     --------------------------
	.section	.nv.shared.reserved.0,"aw",@nobits
	.weak		__nv_reservedSMEM_offset_0_alias
	.size		__nv_reservedSMEM_offset_0_alias, 0, 0
	.other		__nv_reservedSMEM_offset_0_alias,@"STO_CUDA_RESERVED_SHARED STV_DEFAULT"
__nv_reservedSMEM_offset_0_alias:
	.zero		0


//--------------------- .nv.global                --------------------------
	.section	.nv.global,"aw",@nobits
.nv.global:
	.type		_ZN40_INTERNAL_4778fd14_4_k_cu_fd2d408e_191844cute1_E,@object
	.size		_ZN40_INTERNAL_4778fd14_4_k_cu_fd2d408e_191844cute1_E,(_ZN40_INTERNAL_4778fd14_4_k_cu_fd2d408e_191844cuda3std3__45__cpo6cbeginE - _ZN40_INTERNAL_4778fd14_4_k_cu_fd2d408e_191844cute1_E)
_ZN40_INTERNAL_4778fd14_4_k_cu_fd2d408e_191844cute1_E:
	.zero		1
	.type		_ZN40_INTERNAL_4778fd14_4_k_cu_fd2d408e_191844cuda3std3__45__cpo6cbeginE,@object
	.size		_ZN40_INTERNAL_4778fd14_4_k_cu_fd2d408e_191844cuda3std3__45__cpo6cbeginE,(_ZN40_INTERNAL_4778fd14_4_k_cu_fd2d408e_191844cuda3std3__48in_placeE - _ZN40_INTERNAL_4778fd14_4_k_cu_fd2d408e_191844cuda3std3__45__cpo6cbeginE)
_ZN40_INTERNAL_4778fd14_4_k_cu_fd2d408e_191844cuda3std3__45__cpo6cbeginE:
	.zero		1
	.type		_ZN40_INTERNAL_4778fd14_4_k_cu_fd2d408e_191844cuda3std3__48in_placeE,@object
	.size		_ZN40_INTERNAL_4778fd14_4_k_cu_fd2d408e_191844cuda3std3__48in_placeE,(_ZN40_INTERNAL_4778fd14_4_k_cu_fd2d408e_191844cuda3std6ranges3__45__cpo9iter_moveE - _ZN40_INTERNAL_4778fd14_4_k_cu_fd2d408e_191844cuda3std3__48in_placeE)
_ZN40_INTERNAL_4778fd14_4_k_cu_fd2d408e_191844cuda3std3__48in_placeE:
	.zero		1
	.type		_ZN40_INTERNAL_4778fd14_4_k_cu_fd2d408e_191844cuda3std6ranges3__45__cpo9iter_moveE,@object
	.size		_ZN40_INTERNAL_4778fd14_4_k_cu_fd2d408e_191844cuda3std6ranges3__45__cpo9iter_moveE,(_ZN40_INTERNAL_4778fd14_4_k_cu_fd2d408e_191844cuda3std3__45__cpo5beginE - _ZN40_INTERNAL_4778fd14_4_k_cu_fd2d408e_191844cuda3std6ranges3__45__cpo9iter_moveE)
_ZN40_INTERNAL_4778fd14_4_k_cu_fd2d408e_191844cuda3std6ranges3__45__cpo9iter_moveE:
	.zero		1
	.type		_ZN40_INTERNAL_4778fd14_4_k_cu_fd2d408e_191844cuda3std3__45__cpo5beginE,@object
	.size		_ZN40_INTERNAL_4778fd14_4_k_cu_fd2d408e_191844cuda3std3__45__cpo5beginE,(_ZN40_INTERNAL_4778fd14_4_k_cu_fd2d408e_191844cuda3std3__442_GLOBAL__N__4778fd14_4_k_cu_fd2d408e_191846ignoreE - _ZN40_INTERNAL_4778fd14_4_k_cu_fd2d408e_191844cuda3std3__45__cpo5beginE)
_ZN40_INTERNAL_4778fd14_4_k_cu_fd2d408e_191844cuda3std3__45__cpo5beginE:
	.zero		1
	.type		_ZN40_INTERNAL_4778fd14_4_k_cu_fd2d408e_191844cuda3std3__442_GLOBAL__N__4778fd14_4_k_cu_fd2d408e_191846ignoreE,@object
	.size		_ZN40_INTERNAL_4778fd14_4_k_cu_fd2d408e_191844cuda3std3__442_GLOBAL__N__4778fd14_4_k_cu_fd2d408e_191846ignoreE,(_ZN40_INTERNAL_4778fd14_4_k_cu_fd2d408e_191844cute7productE - _ZN40_INTERNAL_4778fd14_4_k_cu_fd2d408e_191844cuda3std3__442_GLOBAL__N__4778fd14_4_k_cu_fd2d408e_191846ignoreE)
_ZN40_INTERNAL_4778fd14_4_k_cu_fd2d408e_191844cuda3std3__442_GLOBAL__N__4778fd14_4_k_cu_fd2d408e_191846ignoreE:
	.zero		1
	.type		_ZN40_INTERNAL_4778fd14_4_k_cu_fd2d408e_191844cute7productE,@object
	.size		_ZN40_INTERNAL_4778fd14_4_k_cu_fd2d408e_191844cute7productE,(_ZN40_INTERNAL_4778fd14_4_k_cu_fd2d408e_191844cuda3std3__45__cpo3endE - _ZN40_INTERNAL_4778fd14_4_k_cu_fd2d408e_191844cute7productE)
_ZN40_INTERNAL_4778fd14_4_k_cu_fd2d408e_191844cute7productE:
	.zero		1
	.type		_ZN40_INTERNAL_4778fd14_4_k_cu_fd2d408e_191844cuda3std3__45__cpo3endE,@object
	.size		_ZN40_INTERNAL_4778fd14_4_k_cu_fd2d408e_191844cuda3std3__45__cpo3endE,(_ZN40_INTERNAL_4778fd14_4_k_cu_fd2d408e_191844cuda3std3__419piecewise_constructE - _ZN40_INTERNAL_4778fd14_4_k_cu_fd2d408e_191844cuda3std3__45__cpo3endE)
_ZN40_INTERNAL_4778fd14_4_k_cu_fd2d408e_191844cuda3std3__45__cpo3endE:
	.zero		1
	.type		_ZN40_INTERNAL_4778fd14_4_k_cu_fd2d408e_191844cuda3std3__419piecewise_constructE,@object
	.size		_ZN40_INTERNAL_4778fd14_4_k_cu_fd2d408e_191844cuda3std3__419piecewise_constructE,(_ZN40_INTERNAL_4778fd14_4_k_cu_fd2d408e_191844cuda3std3__45__cpo4cendE - _ZN40_INTERNAL_4778fd14_4_k_cu_fd2d408e_191844cuda3std3__419piecewise_constructE)
_ZN40_INTERNAL_4778fd14_4_k_cu_fd2d408e_191844cuda3std3__419piecewise_constructE:
	.zero		1
	.type		_ZN40_INTERNAL_4778fd14_4_k_cu_fd2d408e_191844cuda3std3__45__cpo4cendE,@object
	.size		_ZN40_INTERNAL_4778fd14_4_k_cu_fd2d408e_191844cuda3std3__45__cpo4cendE,(_ZN40_INTERNAL_4778fd14_4_k_cu_fd2d408e_191844cuda3std6ranges3__45__cpo4swapE - _ZN40_INTERNAL_4778fd14_4_k_cu_fd2d408e_191844cuda3std3__45__cpo4cendE)
_ZN40_INTERNAL_4778fd14_4_k_cu_fd2d408e_191844cuda3std3__45__cpo4cendE:
	.zero		1
	.type		_ZN40_INTERNAL_4778fd14_4_k_cu_fd2d408e_191844cuda3std6ranges3__45__cpo4swapE,@object
	.size		_ZN40_INTERNAL_4778fd14_4_k_cu_fd2d408e_191844cuda3std6ranges3__45__cpo4swapE,(.L_8 - _ZN40_INTERNAL_4778fd14_4_k_cu_fd2d408e_191844cuda3std6ranges3__45__cpo4swapE)
_ZN40_INTERNAL_4778fd14_4_k_cu_fd2d408e_191844cuda3std6ranges3__45__cpo4swapE:
	.zero		1
.L_8:


//--------------------- .nv.constant0._ZN7cutlass13device_kernelINS_4gemm6kernel13GemmUniversalIN4cute5tupleIJiiiiEEENS1_10collective13CollectiveMmaINS1_34MainloopSm90TmaGmmaWarpSpecializedILi3ENS5_IJNS4_1CILi1EEESB_SB_EEENS1_35KernelTmaWarpSpecializedCooperativeEEENS5_IJNSA_ILi256EEESF_NSA_ILi64EEEEEEfNS5_IJlSB_lEEEfSI_NS4_8TiledMMAINS4_8MMA_AtomIJNS4_4SM904GMMA30MMA_64x256x8_F32TF32TF32_SS_TNILNSM_7ScaleInE1ELSO_1EEEEEENS4_6LayoutINS5_IJNSA_ILi2EEESB_SB_EEENS5_IJSB_NSA_ILi0EEESU_EEEEENS5_IJNS4_10UnderscoreESX_SX_EEEEENS4_13SM90_TMA_LOADENS4_14ComposedLayoutINS4_7SwizzleILi3ELi4ELi3EEENS4_18smem_ptr_flag_bitsILi32EEENSR_INS5_IJNSA_ILi8EEENSA_ILi32EEEEEENS5_IJS17_SB_EEEEEEEvNS4_8identityES10_S1B_vS1C_EENS_8epilogue10collective6detail29Sm90TmaWarpSpecializedAdapterINS1F_15DefaultEpilogueIfSI_SI_NS1E_6thread17LinearCombinationIfLi1EffLNS1J_9ScaleType4KindE0ELNS_15FloatRoundStyleE2EfEENS1_15EpilogueDefaultEEEEEvvEEEEvNT_6ParamsE --------------------------
	.section	.nv.constant0._ZN7cutlass13device_kernelINS_4gemm6kernel13GemmUniversalIN4cute5tupleIJiiiiEEENS1_10collective13CollectiveMmaINS1_34MainloopSm90TmaGmmaWarpSpecializedILi3ENS5_IJNS4_1CILi1EEESB_SB_EEENS1_35KernelTmaWarpSpecializedCooperativeEEENS5_IJNSA_ILi256EEESF_NSA_ILi64EEEEEEfNS5_IJlSB_lEEEfSI_NS4_8TiledMMAINS4_8MMA_AtomIJNS4_4SM904GMMA30MMA_64x256x8_F32TF32TF32_SS_TNILNSM_7ScaleInE1ELSO_1EEEEEENS4_6LayoutINS5_IJNSA_ILi2EEESB_SB_EEENS5_IJSB_NSA_ILi0EEESU_EEEEENS5_IJNS4_10UnderscoreESX_SX_EEEEENS4_13SM90_TMA_LOADENS4_14ComposedLayoutINS4_7SwizzleILi3ELi4ELi3EEENS4_18smem_ptr_flag_bitsILi32EEENSR_INS5_IJNSA_ILi8EEENSA_ILi32EEEEEENS5_IJS17_SB_EEEEEEEvNS4_8identityES10_S1B_vS1C_EENS_8epilogue10collective6detail29Sm90TmaWarpSpecializedAdapterINS1F_15DefaultEpilogueIfSI_SI_NS1E_6thread17LinearCombinationIfLi1EffLNS1J_9ScaleType4KindE0ELNS_15FloatRoundStyleE2EfEENS1_15EpilogueDefaultEEEEEvvEEEEvNT_6ParamsE,"a",@progbits
	.sectionflags	@""
	.align	4
.nv.constant0._ZN7cutlass13device_kernelINS_4gemm6kernel13GemmUniversalIN4cute5tupleIJiiiiEEENS1_10collective13CollectiveMmaINS1_34MainloopSm90TmaGmmaWarpSpecializedILi3ENS5_IJNS4_1CILi1EEESB_SB_EEENS1_35KernelTmaWarpSpecializedCooperativeEEENS5_IJNSA_ILi256EEESF_NSA_ILi64EEEEEEfNS5_IJlSB_lEEEfSI_NS4_8TiledMMAINS4_8MMA_AtomIJNS4_4SM904GMMA30MMA_64x256x8_F32TF32TF32_SS_TNILNSM_7ScaleInE1ELSO_1EEEEEENS4_6LayoutINS5_IJNSA_ILi2EEESB_SB_EEENS5_IJSB_NSA_ILi0EEESU_EEEEENS5_IJNS4_10UnderscoreESX_SX_EEEEENS4_13SM90_TMA_LOADENS4_14ComposedLayoutINS4_7SwizzleILi3ELi4ELi3EEENS4_18smem_ptr_flag_bitsILi32EEENSR_INS5_IJNSA_ILi8EEENSA_ILi32EEEEEENS5_IJS17_SB_EEEEEEEvNS4_8identityES10_S1B_vS1C_EENS_8epilogue10collective6detail29Sm90TmaWarpSpecializedAdapterINS1F_15DefaultEpilogueIfSI_SI_NS1E_6thread17LinearCombinationIfLi1EffLNS1J_9ScaleType4KindE0ELNS_15FloatRoundStyleE2EfEENS1_15EpilogueDefaultEEEEEvvEEEEvNT_6ParamsE:
	.zero		1664


//--------------------- SYMBOLS --------------------------

	.type		.nv.reservedSmem.offset0,@object
	.size		.nv.reservedSmem.offset0,0x4
	.type		__assertfail,@function
